	.target	sm_90a

	.elftype	@"ET_EXEC"


//--------------------- .note.nv.tkinfo           --------------------------
	.section	.note.nv.tkinfo,"",@"SHT_NOTE"
	.sectionflags	@"SHF_NOTE_NV_TKINFO"
	.tkinfo
        /*0018*/ 	.word	0x00000002
        /*0030*/ 	.string	""
        /*0030*/ 	.string	"ptxas"
        /*0030*/ 	.string	"Cuda compilation tools, release 13.0, V13.0.88"
        /*0030*/ 	.string	"Build cuda_13.0.r13.0/compiler.36424714_0"
        /*0030*/ 	.string	"-arch sm_90a -m 64 "



//--------------------- .note.nv.cuinfo           --------------------------
	.section	.note.nv.cuinfo,"",@"SHT_NOTE"
	.sectionflags	@"SHF_NOTE_NV_CUINFO"
        /*0018*/ 	.short	0x0002
        /*001a*/ 	.short	0x005a
        /*001c*/ 	.short	0x0082
	.zero		2


//--------------------- .nv.info                  --------------------------
	.section	.nv.info,"",@"SHT_CUDA_INFO"
	.align	4


	//----- nvinfo : EIATTR_REGCOUNT
	.align		4
        /*0000*/ 	.byte	0x04, 0x2f
        /*0002*/ 	.short	(.L_15 - .L_14)
	.align		4
.L_14:
        /*0004*/ 	.word	index@(_ZN7cutlass13device_kernelINS_4gemm6kernel13GemmUniversalIN4cute5tupleIJiiiiEEENS1_10collective13CollectiveMmaINS1_34MainloopSm90TmaGmmaWarpSpecializedILi12ENS5_IJNS4_1CILi1EEESB_SB_EEENS1_35KernelTmaWarpSpecializedCooperativeEEENS5_IJNSA_ILi512EEENSA_ILi64EEENSA_ILi16EEEEEENS_10bfloat16_tENS5_IJlSB_lEEESJ_SK_NS4_8TiledMMAINS4_8MMA_AtomIJNS4_4SM904GMMA27MMA_64x64x16_F32BF16BF16_SSILNSO_5MajorE0ELSQ_0ELNSO_7ScaleInE1ELSR_1EEEEEENS4_6LayoutINS5_IJNSA_ILi2EEESB_SB_EEENS5_IJSB_NSA_ILi0EEESX_EEEEENS5_IJNS4_10UnderscoreES10_S10_EEEEENS4_13SM90_TMA_LOADENS4_14ComposedLayoutINS4_7SwizzleILi1ELi4ELi3EEENS4_18smem_ptr_flag_bitsILi16EEENSU_INS5_IJNSA_ILi8EEESH_EEENS5_IJSH_SB_EEEEEEEvNS4_8identityES13_S1D_vS1E_EENS_8epilogue10collective6detail29Sm90TmaWarpSpecializedAdapterINS1H_15DefaultEpilogueISJ_SK_SK_NS1G_6thread17LinearCombinationISJ_Li1EffLNS1L_9ScaleType4KindE0ELNS_15FloatRoundStyleE2ESJ_EENS1_15EpilogueDefaultEEEEEvvEEEEvNT_6ParamsE)
        /*0008*/ 	.word	0x000000a8


	//----- nvinfo : EIATTR_FRAME_SIZE
	.align		4
.L_15:
        /*000c*/ 	.byte	0x04, 0x11
        /*000e*/ 	.short	(.L_17 - .L_16)
	.align		4
.L_16:
        /*0010*/ 	.word	index@(_ZN7cutlass13device_kernelINS_4gemm6kernel13GemmUniversalIN4cute5tupleIJiiiiEEENS1_10collective13CollectiveMmaINS1_34MainloopSm90TmaGmmaWarpSpecializedILi12ENS5_IJNS4_1CILi1EEESB_SB_EEENS1_35KernelTmaWarpSpecializedCooperativeEEENS5_IJNSA_ILi512EEENSA_ILi64EEENSA_ILi16EEEEEENS_10bfloat16_tENS5_IJlSB_lEEESJ_SK_NS4_8TiledMMAINS4_8MMA_AtomIJNS4_4SM904GMMA27MMA_64x64x16_F32BF16BF16_SSILNSO_5MajorE0ELSQ_0ELNSO_7ScaleInE1ELSR_1EEEEEENS4_6LayoutINS5_IJNSA_ILi2EEESB_SB_EEENS5_IJSB_NSA_ILi0EEESX_EEEEENS5_IJNS4_10UnderscoreES10_S10_EEEEENS4_13SM90_TMA_LOADENS4_14ComposedLayoutINS4_7SwizzleILi1ELi4ELi3EEENS4_18smem_ptr_flag_bitsILi16EEENSU_INS5_IJNSA_ILi8EEESH_EEENS5_IJSH_SB_EEEEEEEvNS4_8identityES13_S1D_vS1E_EENS_8epilogue10collective6detail29Sm90TmaWarpSpecializedAdapterINS1H_15DefaultEpilogueISJ_SK_SK_NS1G_6thread17LinearCombinationISJ_Li1EffLNS1L_9ScaleType4KindE0ELNS_15FloatRoundStyleE2ESJ_EENS1_15EpilogueDefaultEEEEEvvEEEEvNT_6ParamsE)
        /*0014*/ 	.word	0x00000000


	//----- nvinfo : EIATTR_MIN_STACK_SIZE
	.align		4
.L_17:
        /*0018*/ 	.byte	0x04, 0x12
        /*001a*/ 	.short	(.L_19 - .L_18)
	.align		4
.L_18:
        /*001c*/ 	.word	index@(_ZN7cutlass13device_kernelINS_4gemm6kernel13GemmUniversalIN4cute5tupleIJiiiiEEENS1_10collective13CollectiveMmaINS1_34MainloopSm90TmaGmmaWarpSpecializedILi12ENS5_IJNS4_1CILi1EEESB_SB_EEENS1_35KernelTmaWarpSpecializedCooperativeEEENS5_IJNSA_ILi512EEENSA_ILi64EEENSA_ILi16EEEEEENS_10bfloat16_tENS5_IJlSB_lEEESJ_SK_NS4_8TiledMMAINS4_8MMA_AtomIJNS4_4SM904GMMA27MMA_64x64x16_F32BF16BF16_SSILNSO_5MajorE0ELSQ_0ELNSO_7ScaleInE1ELSR_1EEEEEENS4_6LayoutINS5_IJNSA_ILi2EEESB_SB_EEENS5_IJSB_NSA_ILi0EEESX_EEEEENS5_IJNS4_10UnderscoreES10_S10_EEEEENS4_13SM90_TMA_LOADENS4_14ComposedLayoutINS4_7SwizzleILi1ELi4ELi3EEENS4_18smem_ptr_flag_bitsILi16EEENSU_INS5_IJNSA_ILi8EEESH_EEENS5_IJSH_SB_EEEEEEEvNS4_8identityES13_S1D_vS1E_EENS_8epilogue10collective6detail29Sm90TmaWarpSpecializedAdapterINS1H_15DefaultEpilogueISJ_SK_SK_NS1G_6thread17LinearCombinationISJ_Li1EffLNS1L_9ScaleType4KindE0ELNS_15FloatRoundStyleE2ESJ_EENS1_15EpilogueDefaultEEEEEvvEEEEvNT_6ParamsE)
        /*0020*/ 	.word	0x00000000
.L_19:


//--------------------- .nv.compat                --------------------------
	.section	.nv.compat,"",@"SHT_CUDA_COMPAT_INFO"
	.align	4
        /*0000*/ 	.byte	0x02, 0x09, 0x01, 0x00, 0x02, 0x02, 0x04, 0x00, 0x02, 0x05, 0x05, 0x00, 0x03, 0x07, 0x01, 0x01
        /*0010*/ 	.byte	0x02, 0x03, 0x01, 0x00, 0x02, 0x06, 0x01, 0x00, 0x04, 0x0b, 0x08, 0x00, 0x00, 0x00, 0x00, 0x00
        /*0020*/ 	.byte	0x00, 0x00, 0x00, 0x00


//--------------------- .nv.info._ZN7cutlass13device_kernelINS_4gemm6kernel13GemmUniversalIN4cute5tupleIJiiiiEEENS1_10collective13CollectiveMmaINS1_34MainloopSm90TmaGmmaWarpSpecializedILi12ENS5_IJNS4_1CILi1EEESB_SB_EEENS1_35KernelTmaWarpSpecializedCooperativeEEENS5_IJNSA_ILi512EEENSA_ILi64EEENSA_ILi16EEEEEENS_10bfloat16_tENS5_IJlSB_lEEESJ_SK_NS4_8TiledMMAINS4_8MMA_AtomIJNS4_4SM904GMMA27MMA_64x64x16_F32BF16BF16_SSILNSO_5MajorE0ELSQ_0ELNSO_7ScaleInE1ELSR_1EEEEEENS4_6LayoutINS5_IJNSA_ILi2EEESB_SB_EEENS5_IJSB_NSA_ILi0EEESX_EEEEENS5_IJNS4_10UnderscoreES10_S10_EEEEENS4_13SM90_TMA_LOADENS4_14ComposedLayoutINS4_7SwizzleILi1ELi4ELi3EEENS4_18smem_ptr_flag_bitsILi16EEENSU_INS5_IJNSA_ILi8EEESH_EEENS5_IJSH_SB_EEEEEEEvNS4_8identityES13_S1D_vS1E_EENS_8epilogue10collective6detail29Sm90TmaWarpSpecializedAdapterINS1H_15DefaultEpilogueISJ_SK_SK_NS1G_6thread17LinearCombinationISJ_Li1EffLNS1L_9ScaleType4KindE0ELNS_15FloatRoundStyleE2ESJ_EENS1_15EpilogueDefaultEEEEEvvEEEEvNT_6ParamsE --------------------------
	.section	.nv.info._ZN7cutlass13device_kernelINS_4gemm6kernel13GemmUniversalIN4cute5tupleIJiiiiEEENS1_10collective13CollectiveMmaINS1_34MainloopSm90TmaGmmaWarpSpecializedILi12ENS5_IJNS4_1CILi1EEESB_SB_EEENS1_35KernelTmaWarpSpecializedCooperativeEEENS5_IJNSA_ILi512EEENSA_ILi64EEENSA_ILi16EEEEEENS_10bfloat16_tENS5_IJlSB_lEEESJ_SK_NS4_8TiledMMAINS4_8MMA_AtomIJNS4_4SM904GMMA27MMA_64x64x16_F32BF16BF16_SSILNSO_5MajorE0ELSQ_0ELNSO_7ScaleInE1ELSR_1EEEEEENS4_6LayoutINS5_IJNSA_ILi2EEESB_SB_EEENS5_IJSB_NSA_ILi0EEESX_EEEEENS5_IJNS4_10UnderscoreES10_S10_EEEEENS4_13SM90_TMA_LOADENS4_14ComposedLayoutINS4_7SwizzleILi1ELi4ELi3EEENS4_18smem_ptr_flag_bitsILi16EEENSU_INS5_IJNSA_ILi8EEESH_EEENS5_IJSH_SB_EEEEEEEvNS4_8identityES13_S1D_vS1E_EENS_8epilogue10collective6detail29Sm90TmaWarpSpecializedAdapterINS1H_15DefaultEpilogueISJ_SK_SK_NS1G_6thread17LinearCombinationISJ_Li1EffLNS1L_9ScaleType4KindE0ELNS_15FloatRoundStyleE2ESJ_EENS1_15EpilogueDefaultEEEEEvvEEEEvNT_6ParamsE,"",@"SHT_CUDA_INFO"
	.sectionflags	@""
	.align	4


	//----- nvinfo : EIATTR_CUDA_API_VERSION
	.align		4
        /*0000*/ 	.byte	0x04, 0x37
        /*0002*/ 	.short	(.L_21 - .L_20)
.L_20:
        /*0004*/ 	.word	0x00000082


	//----- nvinfo : EIATTR_KPARAM_INFO
	.align		4
.L_21:
        /*0008*/ 	.byte	0x04, 0x17
        /*000a*/ 	.short	(.L_23 - .L_22)
.L_22:
        /*000c*/ 	.word	0x00000000
        /*0010*/ 	.short	0x0000
        /*0012*/ 	.short	0x0070
        /*0014*/ 	.byte	0x00, 0xf0, 0x01, 0x10


	//----- nvinfo : EIATTR_SPARSE_MMA_MASK
	.align		4
.L_23:
        /*0018*/ 	.byte	0x03, 0x50
        /*001a*/ 	.short	0x0000


	//----- nvinfo : EIATTR_MAXREG_COUNT
	.align		4
        /*001c*/ 	.byte	0x03, 0x1b
        /*001e*/ 	.short	0x00a8


	//----- nvinfo : EIATTR_NUM_BARRIERS
	.align		4
        /*0020*/ 	.byte	0x02, 0x4c
        /*0022*/ 	.byte	0x01
	.zero		1


	//----- nvinfo : EIATTR_EXTERNS
	.align		4
        /*0024*/ 	.byte	0x04, 0x0f
        /*0026*/ 	.short	(.L_25 - .L_24)


	//   ....[0]....
	.align		4
.L_24:
        /*0028*/ 	.word	index@(__assertfail)


	//----- nvinfo : EIATTR_MERCURY_ISA_VERSION
	.align		4
.L_25:
        /*002c*/ 	.byte	0x03, 0x5f
        /*002e*/ 	.short	0x0101


	//----- nvinfo : EIATTR_INT_WARP_WIDE_INSTR_OFFSETS
	.align		4
        /*0030*/ 	.byte	0x04, 0x31
        /*0032*/ 	.short	(.L_27 - .L_26)


	//   ....[0]....
.L_26:
        /*0034*/ 	.word	0x00000500


	//   ....[1]....
        /*0038*/ 	.word	0x00000510


	//   ....[2]....
        /*003c*/ 	.word	0x00000600


	//----- nvinfo : EIATTR_COOP_GROUP_MASK_REGIDS
	.align		4
.L_27:
        /*0040*/ 	.byte	0x04, 0x29
        /*0042*/ 	.short	(.L_29 - .L_28)


	//   ....[0]....
.L_28:
        /*0044*/ 	.word	0xffffffff


	//   ....[1]....
        /*0048*/ 	.word	0xffffffff


	//   ....[2]....
        /*004c*/ 	.word	0xffffffff


	//   ....[3]....
        /*0050*/ 	.word	0xffffffff


	//   ....[4]....
        /*0054*/ 	.word	0xffffffff


	//----- nvinfo : EIATTR_COOP_GROUP_INSTR_OFFSETS
	.align		4
.L_29:
        /*0058*/ 	.byte	0x04, 0x28
        /*005a*/ 	.short	(.L_31 - .L_30)


	//   ....[0]....
.L_30:
        /*005c*/ 	.word	0x00000060


	//   ....[1]....
        /*0060*/ 	.word	0x00000070


	//   ....[2]....
        /*0064*/ 	.word	0x00000130


	//   ....[3]....
        /*0068*/ 	.word	0x000003f0


	//   ....[4]....
        /*006c*/ 	.word	0x000010b0


	//----- nvinfo : EIATTR_REG_RECONFIG
	.align		4
.L_31:
        /*0070*/ 	.byte	0x01, 0x54
	.zero		2


	//----- nvinfo : EIATTR_SYSCALL_OFFSETS
	.align		4
        /*0074*/ 	.byte	0x04, 0x46
        /*0076*/ 	.short	(.L_33 - .L_32)


	//   ....[0]....
.L_32:
        /*0078*/ 	.word	0x00001270


	//----- nvinfo : EIATTR_MBARRIER_INSTR_OFFSETS
	.align		4
.L_33:
        /*007c*/ 	.byte	0x04, 0x39
        /*007e*/ 	.short	(.L_35 - .L_34)


	//   ....[0]....
.L_34:
        /*0080*/ 	.word	0x00000250
        /*0084*/ 	.word	0x000000ff
        /*0088*/ 	.word	0x00000000
        /*008c*/ 	.short	0x0100
        /*008e*/ 	.byte	0x08
	.zero		1


	//   ....[1]....
        /*0090*/ 	.word	0x00000260
        /*0094*/ 	.word	0x000000ff
        /*0098*/ 	.word	0x00000060
        /*009c*/ 	.short	0x0100
        /*009e*/ 	.byte	0x08
	.zero		1


	//   ....[2]....
        /*00a0*/ 	.word	0x00000270
        /*00a4*/ 	.word	0x000000ff
        /*00a8*/ 	.word	0x00000008
        /*00ac*/ 	.short	0x0100
        /*00ae*/ 	.byte	0x08
	.zero		1


	//   ....[3]....
        /*00b0*/ 	.word	0x00000280
        /*00b4*/ 	.word	0x000000ff
        /*00b8*/ 	.word	0x00000068
        /*00bc*/ 	.short	0x0100
        /*00be*/ 	.byte	0x08
	.zero		1


	//   ....[4]....
        /*00c0*/ 	.word	0x00000290
        /*00c4*/ 	.word	0x000000ff
        /*00c8*/ 	.word	0x00000010
        /*00cc*/ 	.short	0x0100
        /*00ce*/ 	.byte	0x08
	.zero		1


	//   ....[5]....
        /*00d0*/ 	.word	0x000002a0
        /*00d4*/ 	.word	0x000000ff
        /*00d8*/ 	.word	0x00000070
        /*00dc*/ 	.short	0x0100
        /*00de*/ 	.byte	0x08
	.zero		1


	//   ....[6]....
        /*00e0*/ 	.word	0x000002b0
        /*00e4*/ 	.word	0x000000ff
        /*00e8*/ 	.word	0x00000018
        /*00ec*/ 	.short	0x0100
        /*00ee*/ 	.byte	0x08
	.zero		1


	//   ....[7]....
        /*00f0*/ 	.word	0x000002c0
        /*00f4*/ 	.word	0x000000ff
        /*00f8*/ 	.word	0x00000078
        /*00fc*/ 	.short	0x0100
        /*00fe*/ 	.byte	0x08
	.zero		1


	//   ....[8]....
        /*0100*/ 	.word	0x000002d0
        /*0104*/ 	.word	0x000000ff
        /*0108*/ 	.word	0x00000020
        /*010c*/ 	.short	0x0100
        /*010e*/ 	.byte	0x08
	.zero		1


	//   ....[9]....
        /*0110*/ 	.word	0x000002e0
        /*0114*/ 	.word	0x000000ff
        /*0118*/ 	.word	0x00000080
        /*011c*/ 	.short	0x0100
        /*011e*/ 	.byte	0x08
	.zero		1


	//   ....[10]....
        /*0120*/ 	.word	0x000002f0
        /*0124*/ 	.word	0x000000ff
        /*0128*/ 	.word	0x00000028
        /*012c*/ 	.short	0x0100
        /*012e*/ 	.byte	0x08
	.zero		1


	//   ....[11]....
        /*0130*/ 	.word	0x00000300
        /*0134*/ 	.word	0x000000ff
        /*0138*/ 	.word	0x00000088
        /*013c*/ 	.short	0x0100
        /*013e*/ 	.byte	0x08
	.zero		1


	//   ....[12]....
        /*0140*/ 	.word	0x00000310
        /*0144*/ 	.word	0x000000ff
        /*0148*/ 	.word	0x00000030
        /*014c*/ 	.short	0x0100
        /*014e*/ 	.byte	0x08
	.zero		1


	//   ....[13]....
        /*0150*/ 	.word	0x00000320
        /*0154*/ 	.word	0x000000ff
        /*0158*/ 	.word	0x00000090
        /*015c*/ 	.short	0x0100
        /*015e*/ 	.byte	0x08
	.zero		1


	//   ....[14]....
        /*0160*/ 	.word	0x00000330
        /*0164*/ 	.word	0x000000ff
        /*0168*/ 	.word	0x00000038
        /*016c*/ 	.short	0x0100
        /*016e*/ 	.byte	0x08
	.zero		1


	//   ....[15]....
        /*0170*/ 	.word	0x00000340
        /*0174*/ 	.word	0x000000ff
        /*0178*/ 	.word	0x00000098
        /*017c*/ 	.short	0x0100
        /*017e*/ 	.byte	0x08
	.zero		1


	//   ....[16]....
        /*0180*/ 	.word	0x00000350
        /*0184*/ 	.word	0x000000ff
        /*0188*/ 	.word	0x00000040
        /*018c*/ 	.short	0x0100
        /*018e*/ 	.byte	0x08
	.zero		1


	//   ....[17]....
        /*0190*/ 	.word	0x00000360
        /*0194*/ 	.word	0x000000ff
        /*0198*/ 	.word	0x000000a0
        /*019c*/ 	.short	0x0100
        /*019e*/ 	.byte	0x08
	.zero		1


	//   ....[18]....
        /*01a0*/ 	.word	0x00000370
        /*01a4*/ 	.word	0x000000ff
        /*01a8*/ 	.word	0x00000048
        /*01ac*/ 	.short	0x0100
        /*01ae*/ 	.byte	0x08
	.zero		1


	//   ....[19]....
        /*01b0*/ 	.word	0x00000380
        /*01b4*/ 	.word	0x000000ff
        /*01b8*/ 	.word	0x000000a8
        /*01bc*/ 	.short	0x0100
        /*01be*/ 	.byte	0x08
	.zero		1


	//   ....[20]....
        /*01c0*/ 	.word	0x00000390
        /*01c4*/ 	.word	0x000000ff
        /*01c8*/ 	.word	0x00000050
        /*01cc*/ 	.short	0x0100
        /*01ce*/ 	.byte	0x08
	.zero		1


	//   ....[21]....
        /*01d0*/ 	.word	0x000003a0
        /*01d4*/ 	.word	0x000000ff
        /*01d8*/ 	.word	0x000000b0
        /*01dc*/ 	.short	0x0100
        /*01de*/ 	.byte	0x08
	.zero		1


	//   ....[22]....
        /*01e0*/ 	.word	0x000003b0
        /*01e4*/ 	.word	0x000000ff
        /*01e8*/ 	.word	0x00000058
        /*01ec*/ 	.short	0x0100
        /*01ee*/ 	.byte	0x08
	.zero		1


	//   ....[23]....
        /*01f0*/ 	.word	0x000003c0
        /*01f4*/ 	.word	0x000000ff
        /*01f8*/ 	.word	0x000000b8
        /*01fc*/ 	.short	0x0100
        /*01fe*/ 	.byte	0x08
	.zero		1


	//   ....[24]....
        /*0200*/ 	.word	0x00000670
        /*0204*/ 	.word	0x000000ff
        /*0208*/ 	.word	0x000000d0
        /*020c*/ 	.short	0x0100
        /*020e*/ 	.byte	0x06
	.zero		1


	//   ....[25]....
        /*0210*/ 	.word	0x000006d0
        /*0214*/ 	.word	0x000000ff
        /*0218*/ 	.word	0x000000d8
        /*021c*/ 	.short	0x0100
        /*021e*/ 	.byte	0x06
	.zero		1


	//   ....[26]....
        /*0220*/ 	.word	0x000012f0
        /*0224*/ 	.word	0x00000003
        /*0228*/ 	.word	0x00000000
        /*022c*/ 	.short	0x010a
        /*022e*/ 	.byte	0x3f
	.zero		1


	//   ....[27]....
        /*0230*/ 	.word	0x00001330
        /*0234*/ 	.word	0x00000003
        /*0238*/ 	.word	0x00000000
        /*023c*/ 	.short	0x010a
        /*023e*/ 	.byte	0x3f
	.zero		1


	//   ....[28]....
        /*0240*/ 	.word	0x00001660
        /*0244*/ 	.word	0x000000ff
        /*0248*/ 	.word	0x00000000
        /*024c*/ 	.short	0x010a
        /*024e*/ 	.byte	0x04
	.zero		1


	//   ....[29]....
        /*0250*/ 	.word	0x000016a0
        /*0254*/ 	.word	0x000000ff
        /*0258*/ 	.word	0x00000000
        /*025c*/ 	.short	0x010a
        /*025e*/ 	.byte	0x04
	.zero		1


	//   ....[30]....
        /*0260*/ 	.word	0x000018b0
        /*0264*/ 	.word	0x000000ff
        /*0268*/ 	.word	0x00000000
        /*026c*/ 	.short	0x0101
        /*026e*/ 	.byte	0x04
	.zero		1


	//   ....[31]....
        /*0270*/ 	.word	0x00001a60
        /*0274*/ 	.word	0x00000000
        /*0278*/ 	.word	0x00000000
        /*027c*/ 	.short	0x0101
        /*027e*/ 	.byte	0x3f
	.zero		1


	//   ....[32]....
        /*0280*/ 	.word	0x0000d2d0
        /*0284*/ 	.word	0x0000000e
        /*0288*/ 	.word	0x00000060
        /*028c*/ 	.short	0x010a
        /*028e*/ 	.byte	0x3f
	.zero		1


	//   ....[33]....
        /*0290*/ 	.word	0x0000d650
        /*0294*/ 	.word	0x00000006
        /*0298*/ 	.word	0x000000d8
        /*029c*/ 	.short	0x0101
        /*029e*/ 	.byte	0x3f
	.zero		1


	//   ....[34]....
        /*02a0*/ 	.word	0x0000dd80
        /*02a4*/ 	.word	0x00000007
        /*02a8*/ 	.word	0x00000000
        /*02ac*/ 	.short	0x010a
        /*02ae*/ 	.byte	0x3f
	.zero		1


	//   ....[35]....
        /*02b0*/ 	.word	0x0000de00
        /*02b4*/ 	.word	0x00000009
        /*02b8*/ 	.word	0x00000000
        /*02bc*/ 	.short	0x010a
        /*02be*/ 	.byte	0x3f
	.zero		1


	//   ....[36]....
        /*02c0*/ 	.word	0x0000de90
        /*02c4*/ 	.word	0x00000006
        /*02c8*/ 	.word	0x00000000
        /*02cc*/ 	.short	0x010a
        /*02ce*/ 	.byte	0x3f
	.zero		1


	//   ....[37]....
        /*02d0*/ 	.word	0x0000df20
        /*02d4*/ 	.word	0x00000009
        /*02d8*/ 	.word	0x00000000
        /*02dc*/ 	.short	0x010a
        /*02de*/ 	.byte	0x3f
	.zero		1


	//   ....[38]....
        /*02e0*/ 	.word	0x0000dfb0
        /*02e4*/ 	.word	0x00000006
        /*02e8*/ 	.word	0x00000000
        /*02ec*/ 	.short	0x010a
        /*02ee*/ 	.byte	0x3f
	.zero		1


	//   ....[39]....
        /*02f0*/ 	.word	0x0000e040
        /*02f4*/ 	.word	0x00000009
        /*02f8*/ 	.word	0x00000000
        /*02fc*/ 	.short	0x010a
        /*02fe*/ 	.byte	0x3f
	.zero		1


	//   ....[40]....
        /*0300*/ 	.word	0x0000e0d0
        /*0304*/ 	.word	0x00000006
        /*0308*/ 	.word	0x00000000
        /*030c*/ 	.short	0x010a
        /*030e*/ 	.byte	0x3f
	.zero		1


	//   ....[41]....
        /*0310*/ 	.word	0x0000e160
        /*0314*/ 	.word	0x00000009
        /*0318*/ 	.word	0x00000000
        /*031c*/ 	.short	0x010a
        /*031e*/ 	.byte	0x3f
	.zero		1


	//   ....[42]....
        /*0320*/ 	.word	0x0000e1f0
        /*0324*/ 	.word	0x00000006
        /*0328*/ 	.word	0x00000000
        /*032c*/ 	.short	0x010a
        /*032e*/ 	.byte	0x3f
	.zero		1


	//   ....[43]....
        /*0330*/ 	.word	0x0000e280
        /*0334*/ 	.word	0x00000009
        /*0338*/ 	.word	0x00000000
        /*033c*/ 	.short	0x010a
        /*033e*/ 	.byte	0x3f
	.zero		1


	//   ....[44]....
        /*0340*/ 	.word	0x0000e310
        /*0344*/ 	.word	0x00000006
        /*0348*/ 	.word	0x00000000
        /*034c*/ 	.short	0x010a
        /*034e*/ 	.byte	0x3f
	.zero		1


	//   ....[45]....
        /*0350*/ 	.word	0x0000e3a0
        /*0354*/ 	.word	0x00000003
        /*0358*/ 	.word	0x00000000
        /*035c*/ 	.short	0x010a
        /*035e*/ 	.byte	0x3f
	.zero		1


	//   ....[46]....
        /*0360*/ 	.word	0x0000e400
        /*0364*/ 	.word	0x00000003
        /*0368*/ 	.word	0x00000000
        /*036c*/ 	.short	0x010a
        /*036e*/ 	.byte	0x3f
	.zero		1


	//   ....[47]....
        /*0370*/ 	.word	0x0000e460
        /*0374*/ 	.word	0x00000005
        /*0378*/ 	.word	0x00000000
        /*037c*/ 	.short	0x010a
        /*037e*/ 	.byte	0x3f
	.zero		1


	//   ....[48]....
        /*0380*/ 	.word	0x0000e530
        /*0384*/ 	.word	0x0000000e
        /*0388*/ 	.word	0x00000060
        /*038c*/ 	.short	0x010a
        /*038e*/ 	.byte	0x3f
	.zero		1


	//   ....[49]....
        /*0390*/ 	.word	0x0000e600
        /*0394*/ 	.word	0x00000007
        /*0398*/ 	.word	0x00000000
        /*039c*/ 	.short	0x010a
        /*039e*/ 	.byte	0x3f
	.zero		1


	//   ....[50]....
        /*03a0*/ 	.word	0x0000e650
        /*03a4*/ 	.word	0x00000009
        /*03a8*/ 	.word	0x00000000
        /*03ac*/ 	.short	0x010a
        /*03ae*/ 	.byte	0x3f
	.zero		1


	//   ....[51]....
        /*03b0*/ 	.word	0x0000e6a0
        /*03b4*/ 	.word	0x00000006
        /*03b8*/ 	.word	0x00000000
        /*03bc*/ 	.short	0x010a
        /*03be*/ 	.byte	0x3f
	.zero		1


	//   ....[52]....
        /*03c0*/ 	.word	0x0000e6f0
        /*03c4*/ 	.word	0x00000009
        /*03c8*/ 	.word	0x00000000
        /*03cc*/ 	.short	0x010a
        /*03ce*/ 	.byte	0x3f
	.zero		1


	//   ....[53]....
        /*03d0*/ 	.word	0x0000e740
        /*03d4*/ 	.word	0x00000006
        /*03d8*/ 	.word	0x00000000
        /*03dc*/ 	.short	0x010a
        /*03de*/ 	.byte	0x3f
	.zero		1


	//   ....[54]....
        /*03e0*/ 	.word	0x0000e790
        /*03e4*/ 	.word	0x00000009
        /*03e8*/ 	.word	0x00000000
        /*03ec*/ 	.short	0x010a
        /*03ee*/ 	.byte	0x3f
	.zero		1


	//   ....[55]....
        /*03f0*/ 	.word	0x0000e7e0
        /*03f4*/ 	.word	0x00000006
        /*03f8*/ 	.word	0x00000000
        /*03fc*/ 	.short	0x010a
        /*03fe*/ 	.byte	0x3f
	.zero		1


	//   ....[56]....
        /*0400*/ 	.word	0x0000e830
        /*0404*/ 	.word	0x00000009
        /*0408*/ 	.word	0x00000000
        /*040c*/ 	.short	0x010a
        /*040e*/ 	.byte	0x3f
	.zero		1


	//   ....[57]....
        /*0410*/ 	.word	0x0000e880
        /*0414*/ 	.word	0x00000006
        /*0418*/ 	.word	0x00000000
        /*041c*/ 	.short	0x010a
        /*041e*/ 	.byte	0x3f
	.zero		1


	//   ....[58]....
        /*0420*/ 	.word	0x0000e8d0
        /*0424*/ 	.word	0x00000009
        /*0428*/ 	.word	0x00000000
        /*042c*/ 	.short	0x010a
        /*042e*/ 	.byte	0x3f
	.zero		1


	//   ....[59]....
        /*0430*/ 	.word	0x0000e920
        /*0434*/ 	.word	0x00000006
        /*0438*/ 	.word	0x00000000
        /*043c*/ 	.short	0x010a
        /*043e*/ 	.byte	0x3f
	.zero		1


	//----- nvinfo : EIATTR_NUM_MBARRIERS
	.align		4
.L_35:
        /*0440*/ 	.byte	0x03, 0x38
        /*0442*/ 	.short	0x001a


	//----- nvinfo : EIATTR_EXIT_INSTR_OFFSETS
	.align		4
        /*0444*/ 	.byte	0x04, 0x1c
        /*0446*/ 	.short	(.L_37 - .L_36)


	//   ....[0]....
.L_36:
        /*0448*/ 	.word	0x00000720


	//   ....[1]....
        /*044c*/ 	.word	0x00000fe0


	//   ....[2]....
        /*0450*/ 	.word	0x0000c940


	//   ....[3]....
        /*0454*/ 	.word	0x0000cf70


	//   ....[4]....
        /*0458*/ 	.word	0x0000e3f0


	//----- nvinfo : EIATTR_MAX_THREADS
	.align		4
.L_37:
        /*045c*/ 	.byte	0x04, 0x05
        /*045e*/ 	.short	(.L_39 - .L_38)
.L_38:
        /*0460*/ 	.word	0x00000180
        /*0464*/ 	.word	0x00000001
        /*0468*/ 	.word	0x00000001


	//----- nvinfo : EIATTR_CRS_STACK_SIZE
	.align		4
.L_39:
        /*046c*/ 	.byte	0x04, 0x1e
        /*046e*/ 	.short	(.L_41 - .L_40)
.L_40:
        /*0470*/ 	.word	0x00000000


	//----- nvinfo : EIATTR_CBANK_PARAM_SIZE
	.align		4
.L_41:
        /*0474*/ 	.byte	0x03, 0x19
        /*0476*/ 	.short	0x0470


	//----- nvinfo : EIATTR_PARAM_CBANK
	.align		4
        /*0478*/ 	.byte	0x04, 0x0a
        /*047a*/ 	.short	(.L_43 - .L_42)
	.align		4
.L_42:
        /*047c*/ 	.word	index@(.nv.constant0._ZN7cutlass13device_kernelINS_4gemm6kernel13GemmUniversalIN4cute5tupleIJiiiiEEENS1_10collective13CollectiveMmaINS1_34MainloopSm90TmaGmmaWarpSpecializedILi12ENS5_IJNS4_1CILi1EEESB_SB_EEENS1_35KernelTmaWarpSpecializedCooperativeEEENS5_IJNSA_ILi512EEENSA_ILi64EEENSA_ILi16EEEEEENS_10bfloat16_tENS5_IJlSB_lEEESJ_SK_NS4_8TiledMMAINS4_8MMA_AtomIJNS4_4SM904GMMA27MMA_64x64x16_F32BF16BF16_SSILNSO_5MajorE0ELSQ_0ELNSO_7ScaleInE1ELSR_1EEEEEENS4_6LayoutINS5_IJNSA_ILi2EEESB_SB_EEENS5_IJSB_NSA_ILi0EEESX_EEEEENS5_IJNS4_10UnderscoreES10_S10_EEEEENS4_13SM90_TMA_LOADENS4_14ComposedLayoutINS4_7SwizzleILi1ELi4ELi3EEENS4_18smem_ptr_flag_bitsILi16EEENSU_INS5_IJNSA_ILi8EEESH_EEENS5_IJSH_SB_EEEEEEEvNS4_8identityES13_S1D_vS1E_EENS_8epilogue10collective6detail29Sm90TmaWarpSpecializedAdapterINS1H_15DefaultEpilogueISJ_SK_SK_NS1G_6thread17LinearCombinationISJ_Li1EffLNS1L_9ScaleType4KindE0ELNS_15FloatRoundStyleE2ESJ_EENS1_15EpilogueDefaultEEEEEvvEEEEvNT_6ParamsE)
        /*0480*/ 	.short	0x0210
        /*0482*/ 	.short	0x0470


	//----- nvinfo : EIATTR_SW_WAR
	.align		4
.L_43:
        /*0484*/ 	.byte	0x04, 0x36
        /*0486*/ 	.short	(.L_45 - .L_44)
.L_44:
        /*0488*/ 	.word	0x00000008
.L_45:


//--------------------- .nv.callgraph             --------------------------
	.section	.nv.callgraph,"",@"SHT_CUDA_CALLGRAPH"
	.align	4
	.sectionentsize	8
	.align		4
        /*0000*/ 	.word	0x00000000
	.align		4
        /*0004*/ 	.word	0xffffffff
	.align		4
        /*0008*/ 	.word	index@(_ZN7cutlass13device_kernelINS_4gemm6kernel13GemmUniversalIN4cute5tupleIJiiiiEEENS1_10collective13CollectiveMmaINS1_34MainloopSm90TmaGmmaWarpSpecializedILi12ENS5_IJNS4_1CILi1EEESB_SB_EEENS1_35KernelTmaWarpSpecializedCooperativeEEENS5_IJNSA_ILi512EEENSA_ILi64EEENSA_ILi16EEEEEENS_10bfloat16_tENS5_IJlSB_lEEESJ_SK_NS4_8TiledMMAINS4_8MMA_AtomIJNS4_4SM904GMMA27MMA_64x64x16_F32BF16BF16_SSILNSO_5MajorE0ELSQ_0ELNSO_7ScaleInE1ELSR_1EEEEEENS4_6LayoutINS5_IJNSA_ILi2EEESB_SB_EEENS5_IJSB_NSA_ILi0EEESX_EEEEENS5_IJNS4_10UnderscoreES10_S10_EEEEENS4_13SM90_TMA_LOADENS4_14ComposedLayoutINS4_7SwizzleILi1ELi4ELi3EEENS4_18smem_ptr_flag_bitsILi16EEENSU_INS5_IJNSA_ILi8EEESH_EEENS5_IJSH_SB_EEEEEEEvNS4_8identityES13_S1D_vS1E_EENS_8epilogue10collective6detail29Sm90TmaWarpSpecializedAdapterINS1H_15DefaultEpilogueISJ_SK_SK_NS1G_6thread17LinearCombinationISJ_Li1EffLNS1L_9ScaleType4KindE0ELNS_15FloatRoundStyleE2ESJ_EENS1_15EpilogueDefaultEEEEEvvEEEEvNT_6ParamsE)
	.align		4
        /*000c*/ 	.word	index@(__assertfail)
	.align		4
        /*0010*/ 	.word	0x00000000
	.align		4
        /*0014*/ 	.word	0xfffffffe
	.align		4
        /*0018*/ 	.word	0x00000000
	.align		4
        /*001c*/ 	.word	0xfffffffd
	.align		4
        /*0020*/ 	.word	0x00000000
	.align		4
        /*0024*/ 	.word	0xfffffffc


//--------------------- .nv.constant4             --------------------------
	.section	.nv.constant4,"a",@progbits
	.align	8
	.align		8
.nv.constant4:
        /*0000*/ 	.dword	__assertfail
	.align		8
        /*0008*/ 	.dword	__unnamed_1
	.align		8
        /*0010*/ 	.dword	_ZN40_INTERNAL_0d0d2027_4_k_cu_891be277_103604cuda3std3__45__cpo5beginE
	.align		8
        /*0018*/ 	.dword	_ZN40_INTERNAL_0d0d2027_4_k_cu_891be277_103604cuda3std3__45__cpo3endE
	.align		8
        /*0020*/ 	.dword	_ZN40_INTERNAL_0d0d2027_4_k_cu_891be277_103604cuda3std3__45__cpo6cbeginE
	.align		8
        /*0028*/ 	.dword	_ZN40_INTERNAL_0d0d2027_4_k_cu_891be277_103604cuda3std3__45__cpo4cendE
	.align		8
        /*0030*/ 	.dword	_ZN40_INTERNAL_0d0d2027_4_k_cu_891be277_103604cuda3std3__442_GLOBAL__N__0d0d2027_4_k_cu_891be277_103606ignoreE
	.align		8
        /*0038*/ 	.dword	_ZN40_INTERNAL_0d0d2027_4_k_cu_891be277_103604cuda3std3__419piecewise_constructE
	.align		8
        /*0040*/ 	.dword	_ZN40_INTERNAL_0d0d2027_4_k_cu_891be277_103604cuda3std3__48in_placeE
	.align		8
        /*0048*/ 	.dword	_ZN40_INTERNAL_0d0d2027_4_k_cu_891be277_103604cuda3std6ranges3__45__cpo4swapE
	.align		8
        /*0050*/ 	.dword	_ZN40_INTERNAL_0d0d2027_4_k_cu_891be277_103604cuda3std6ranges3__45__cpo9iter_moveE
	.align		8
        /*0058*/ 	.dword	_ZN40_INTERNAL_0d0d2027_4_k_cu_891be277_103604cute7productE
	.align		8
        /*0060*/ 	.dword	_ZN40_INTERNAL_0d0d2027_4_k_cu_891be277_103604cute1_E
	.align		8
        /*0068*/ 	.dword	$str$22
	.align		8
        /*0070*/ 	.dword	$str$23


//--------------------- .text._ZN7cutlass13device_kernelINS_4gemm6kernel13GemmUniversalIN4cute5tupleIJiiiiEEENS1_10collective13CollectiveMmaINS1_34MainloopSm90TmaGmmaWarpSpecializedILi12ENS5_IJNS4_1CILi1EEESB_SB_EEENS1_35KernelTmaWarpSpecializedCooperativeEEENS5_IJNSA_ILi512EEENSA_ILi64EEENSA_ILi16EEEEEENS_10bfloat16_tENS5_IJlSB_lEEESJ_SK_NS4_8TiledMMAINS4_8MMA_AtomIJNS4_4SM904GMMA27MMA_64x64x16_F32BF16BF16_SSILNSO_5MajorE0ELSQ_0ELNSO_7ScaleInE1ELSR_1EEEEEENS4_6LayoutINS5_IJNSA_ILi2EEESB_SB_EEENS5_IJSB_NSA_ILi0EEESX_EEEEENS5_IJNS4_10UnderscoreES10_S10_EEEEENS4_13SM90_TMA_LOADENS4_14ComposedLayoutINS4_7SwizzleILi1ELi4ELi3EEENS4_18smem_ptr_flag_bitsILi16EEENSU_INS5_IJNSA_ILi8EEESH_EEENS5_IJSH_SB_EEEEEEEvNS4_8identityES13_S1D_vS1E_EENS_8epilogue10collective6detail29Sm90TmaWarpSpecializedAdapterINS1H_15DefaultEpilogueISJ_SK_SK_NS1G_6thread17LinearCombinationISJ_Li1EffLNS1L_9ScaleType4KindE0ELNS_15FloatRoundStyleE2ESJ_EENS1_15EpilogueDefaultEEEEEvvEEEEvNT_6ParamsE --------------------------
	.section	.text._ZN7cutlass13device_kernelINS_4gemm6kernel13GemmUniversalIN4cute5tupleIJiiiiEEENS1_10collective13CollectiveMmaINS1_34MainloopSm90TmaGmmaWarpSpecializedILi12ENS5_IJNS4_1CILi1EEESB_SB_EEENS1_35KernelTmaWarpSpecializedCooperativeEEENS5_IJNSA_ILi512EEENSA_ILi64EEENSA_ILi16EEEEEENS_10bfloat16_tENS5_IJlSB_lEEESJ_SK_NS4_8TiledMMAINS4_8MMA_AtomIJNS4_4SM904GMMA27MMA_64x64x16_F32BF16BF16_SSILNSO_5MajorE0ELSQ_0ELNSO_7ScaleInE1ELSR_1EEEEEENS4_6LayoutINS5_IJNSA_ILi2EEESB_SB_EEENS5_IJSB_NSA_ILi0EEESX_EEEEENS5_IJNS4_10UnderscoreES10_S10_EEEEENS4_13SM90_TMA_LOADENS4_14ComposedLayoutINS4_7SwizzleILi1ELi4ELi3EEENS4_18smem_ptr_flag_bitsILi16EEENSU_INS5_IJNSA_ILi8EEESH_EEENS5_IJSH_SB_EEEEEEEvNS4_8identityES13_S1D_vS1E_EENS_8epilogue10collective6detail29Sm90TmaWarpSpecializedAdapterINS1H_15DefaultEpilogueISJ_SK_SK_NS1G_6thread17LinearCombinationISJ_Li1EffLNS1L_9ScaleType4KindE0ELNS_15FloatRoundStyleE2ESJ_EENS1_15EpilogueDefaultEEEEEvvEEEEvNT_6ParamsE,"ax",@progbits
	.align	128
.text._ZN7cutlass13device_kernelINS_4gemm6kernel13GemmUniversalIN4cute5tupleIJiiiiEEENS1_10collective13CollectiveMmaINS1_34MainloopSm90TmaGmmaWarpSpecializedILi12ENS5_IJNS4_1CILi1EEESB_SB_EEENS1_35KernelTmaWarpSpecializedCooperativeEEENS5_IJNSA_ILi512EEENSA_ILi64EEENSA_ILi16EEEEEENS_10bfloat16_tENS5_IJlSB_lEEESJ_SK_NS4_8TiledMMAINS4_8MMA_AtomIJNS4_4SM904GMMA27MMA_64x64x16_F32BF16BF16_SSILNSO_5MajorE0ELSQ_0ELNSO_7ScaleInE1ELSR_1EEEEEENS4_6LayoutINS5_IJNSA_ILi2EEESB_SB_EEENS5_IJSB_NSA_ILi0EEESX_EEEEENS5_IJNS4_10UnderscoreES10_S10_EEEEENS4_13SM90_TMA_LOADENS4_14ComposedLayoutINS4_7SwizzleILi1ELi4ELi3EEENS4_18smem_ptr_flag_bitsILi16EEENSU_INS5_IJNSA_ILi8EEESH_EEENS5_IJSH_SB_EEEEEEEvNS4_8identityES13_S1D_vS1E_EENS_8epilogue10collective6detail29Sm90TmaWarpSpecializedAdapterINS1H_15DefaultEpilogueISJ_SK_SK_NS1G_6thread17LinearCombinationISJ_Li1EffLNS1L_9ScaleType4KindE0ELNS_15FloatRoundStyleE2ESJ_EENS1_15EpilogueDefaultEEEEEvvEEEEvNT_6ParamsE:
        .type           _ZN7cutlass13device_kernelINS_4gemm6kernel13GemmUniversalIN4cute5tupleIJiiiiEEENS1_10collective13CollectiveMmaINS1_34MainloopSm90TmaGmmaWarpSpecializedILi12ENS5_IJNS4_1CILi1EEESB_SB_EEENS1_35KernelTmaWarpSpecializedCooperativeEEENS5_IJNSA_ILi512EEENSA_ILi64EEENSA_ILi16EEEEEENS_10bfloat16_tENS5_IJlSB_lEEESJ_SK_NS4_8TiledMMAINS4_8MMA_AtomIJNS4_4SM904GMMA27MMA_64x64x16_F32BF16BF16_SSILNSO_5MajorE0ELSQ_0ELNSO_7ScaleInE1ELSR_1EEEEEENS4_6LayoutINS5_IJNSA_ILi2EEESB_SB_EEENS5_IJSB_NSA_ILi0EEESX_EEEEENS5_IJNS4_10UnderscoreES10_S10_EEEEENS4_13SM90_TMA_LOADENS4_14ComposedLayoutINS4_7SwizzleILi1ELi4ELi3EEENS4_18smem_ptr_flag_bitsILi16EEENSU_INS5_IJNSA_ILi8EEESH_EEENS5_IJSH_SB_EEEEEEEvNS4_8identityES13_S1D_vS1E_EENS_8epilogue10collective6detail29Sm90TmaWarpSpecializedAdapterINS1H_15DefaultEpilogueISJ_SK_SK_NS1G_6thread17LinearCombinationISJ_Li1EffLNS1L_9ScaleType4KindE0ELNS_15FloatRoundStyleE2ESJ_EENS1_15EpilogueDefaultEEEEEvvEEEEvNT_6ParamsE,@function
        .size           _ZN7cutlass13device_kernelINS_4gemm6kernel13GemmUniversalIN4cute5tupleIJiiiiEEENS1_10collective13CollectiveMmaINS1_34MainloopSm90TmaGmmaWarpSpecializedILi12ENS5_IJNS4_1CILi1EEESB_SB_EEENS1_35KernelTmaWarpSpecializedCooperativeEEENS5_IJNSA_ILi512EEENSA_ILi64EEENSA_ILi16EEEEEENS_10bfloat16_tENS5_IJlSB_lEEESJ_SK_NS4_8TiledMMAINS4_8MMA_AtomIJNS4_4SM904GMMA27MMA_64x64x16_F32BF16BF16_SSILNSO_5MajorE0ELSQ_0ELNSO_7ScaleInE1ELSR_1EEEEEENS4_6LayoutINS5_IJNSA_ILi2EEESB_SB_EEENS5_IJSB_NSA_ILi0EEESX_EEEEENS5_IJNS4_10UnderscoreES10_S10_EEEEENS4_13SM90_TMA_LOADENS4_14ComposedLayoutINS4_7SwizzleILi1ELi4ELi3EEENS4_18smem_ptr_flag_bitsILi16EEENSU_INS5_IJNSA_ILi8EEESH_EEENS5_IJSH_SB_EEEEEEEvNS4_8identityES13_S1D_vS1E_EENS_8epilogue10collective6detail29Sm90TmaWarpSpecializedAdapterINS1H_15DefaultEpilogueISJ_SK_SK_NS1G_6thread17LinearCombinationISJ_Li1EffLNS1L_9ScaleType4KindE0ELNS_15FloatRoundStyleE2ESJ_EENS1_15EpilogueDefaultEEEEEvvEEEEvNT_6ParamsE,(.L_x_307 - _ZN7cutlass13device_kernelINS_4gemm6kernel13GemmUniversalIN4cute5tupleIJiiiiEEENS1_10collective13CollectiveMmaINS1_34MainloopSm90TmaGmmaWarpSpecializedILi12ENS5_IJNS4_1CILi1EEESB_SB_EEENS1_35KernelTmaWarpSpecializedCooperativeEEENS5_IJNSA_ILi512EEENSA_ILi64EEENSA_ILi16EEEEEENS_10bfloat16_tENS5_IJlSB_lEEESJ_SK_NS4_8TiledMMAINS4_8MMA_AtomIJNS4_4SM904GMMA27MMA_64x64x16_F32BF16BF16_SSILNSO_5MajorE0ELSQ_0ELNSO_7ScaleInE1ELSR_1EEEEEENS4_6LayoutINS5_IJNSA_ILi2EEESB_SB_EEENS5_IJSB_NSA_ILi0EEESX_EEEEENS5_IJNS4_10UnderscoreES10_S10_EEEEENS4_13SM90_TMA_LOADENS4_14ComposedLayoutINS4_7SwizzleILi1ELi4ELi3EEENS4_18smem_ptr_flag_bitsILi16EEENSU_INS5_IJNSA_ILi8EEESH_EEENS5_IJSH_SB_EEEEEEEvNS4_8identityES13_S1D_vS1E_EENS_8epilogue10collective6detail29Sm90TmaWarpSpecializedAdapterINS1H_15DefaultEpilogueISJ_SK_SK_NS1G_6thread17LinearCombinationISJ_Li1EffLNS1L_9ScaleType4KindE0ELNS_15FloatRoundStyleE2ESJ_EENS1_15EpilogueDefaultEEEEEvvEEEEvNT_6ParamsE)
        .other          _ZN7cutlass13device_kernelINS_4gemm6kernel13GemmUniversalIN4cute5tupleIJiiiiEEENS1_10collective13CollectiveMmaINS1_34MainloopSm90TmaGmmaWarpSpecializedILi12ENS5_IJNS4_1CILi1EEESB_SB_EEENS1_35KernelTmaWarpSpecializedCooperativeEEENS5_IJNSA_ILi512EEENSA_ILi64EEENSA_ILi16EEEEEENS_10bfloat16_tENS5_IJlSB_lEEESJ_SK_NS4_8TiledMMAINS4_8MMA_AtomIJNS4_4SM904GMMA27MMA_64x64x16_F32BF16BF16_SSILNSO_5MajorE0ELSQ_0ELNSO_7ScaleInE1ELSR_1EEEEEENS4_6LayoutINS5_IJNSA_ILi2EEESB_SB_EEENS5_IJSB_NSA_ILi0EEESX_EEEEENS5_IJNS4_10UnderscoreES10_S10_EEEEENS4_13SM90_TMA_LOADENS4_14ComposedLayoutINS4_7SwizzleILi1ELi4ELi3EEENS4_18smem_ptr_flag_bitsILi16EEENSU_INS5_IJNSA_ILi8EEESH_EEENS5_IJSH_SB_EEEEEEEvNS4_8identityES13_S1D_vS1E_EENS_8epilogue10collective6detail29Sm90TmaWarpSpecializedAdapterINS1H_15DefaultEpilogueISJ_SK_SK_NS1G_6thread17LinearCombinationISJ_Li1EffLNS1L_9ScaleType4KindE0ELNS_15FloatRoundStyleE2ESJ_EENS1_15EpilogueDefaultEEEEEvvEEEEvNT_6ParamsE,@"STO_CUDA_ENTRY STV_DEFAULT"
_ZN7cutlass13device_kernelINS_4gemm6kernel13GemmUniversalIN4cute5tupleIJiiiiEEENS1_10collective13CollectiveMmaINS1_34MainloopSm90TmaGmmaWarpSpecializedILi12ENS5_IJNS4_1CILi1EEESB_SB_EEENS1_35KernelTmaWarpSpecializedCooperativeEEENS5_IJNSA_ILi512EEENSA_ILi64EEENSA_ILi16EEEEEENS_10bfloat16_tENS5_IJlSB_lEEESJ_SK_NS4_8TiledMMAINS4_8MMA_AtomIJNS4_4SM904GMMA27MMA_64x64x16_F32BF16BF16_SSILNSO_5MajorE0ELSQ_0ELNSO_7ScaleInE1ELSR_1EEEEEENS4_6LayoutINS5_IJNSA_ILi2EEESB_SB_EEENS5_IJSB_NSA_ILi0EEESX_EEEEENS5_IJNS4_10UnderscoreES10_S10_EEEEENS4_13SM90_TMA_LOADENS4_14ComposedLayoutINS4_7SwizzleILi1ELi4ELi3EEENS4_18smem_ptr_flag_bitsILi16EEENSU_INS5_IJNSA_ILi8EEESH_EEENS5_IJSH_SB_EEEEEEEvNS4_8identityES13_S1D_vS1E_EENS_8epilogue10collective6detail29Sm90TmaWarpSpecializedAdapterINS1H_15DefaultEpilogueISJ_SK_SK_NS1G_6thread17LinearCombinationISJ_Li1EffLNS1L_9ScaleType4KindE0ELNS_15FloatRoundStyleE2ESJ_EENS1_15EpilogueDefaultEEEEEvvEEEEvNT_6ParamsE:
[----:B------:R-:W0:Y:S01]  /*0000*/  LDC R1, c[0x0][0x28] ;  /* 0x00000a00ff017b82 */ /* 0x000e220000000800 */
[----:B------:R-:W1:Y:S01]  /*0010*/  S2R R18, SR_TID.X ;  /* 0x0000000000127919 */ /* 0x000e620000002100 */
[----:B------:R-:W-:Y:S01]  /*0020*/  ELECT P0, URZ, PT ;  /* 0x00000000003f782f */ /* 0x000fe20003800000 */
[----:B------:R-:W-:Y:S01]  /*0030*/  BSSY B0, `(.L_x_0) ;  /* 0x000000f000007945 */ /* 0x000fe20003800000 */
[--C-:B-1----:R-:W-:Y:S02]  /*0040*/  SHF.R.U32.HI R0, RZ, 0x5, R18.reuse ;  /* 0x00000005ff007819 */ /* 0x102fe40000011612 */
[----:B------:R-:W-:-:S03]  /*0050*/  SHF.R.U32.HI R22, RZ, 0x7, R18 ;  /* 0x00000007ff167819 */ /* 0x000fc60000011612 */
[----:B------:R-:W1:Y:S04]  /*0060*/  SHFL.IDX PT, R5, R0, RZ, 0x1f ;  /* 0x00001fff00057589 */ /* 0x000e6800000e0000 */
[----:B------:R2:W3:Y:S01]  /*0070*/  SHFL.IDX PT, R8, R22, RZ, 0x1f ;  /* 0x00001fff16087589 */ /* 0x0004e200000e0000 */
[----:B-1----:R-:W-:-:S13]  /*0080*/  ISETP.NE.OR P0, PT, R5, RZ, !P0 ;  /* 0x000000ff0500720c */ /* 0x002fda0004705670 */
[----:B0-23--:R-:W-:Y:S05]  /*0090*/  @P0 BRA `(.L_x_1) ;  /* 0x0000000000200947 */ /* 0x00dfea0003800000 */
[----:B------:R-:W-:Y:S02]  /*00a0*/  ULDC.64 UR4, c[0x0][0x198] ;  /* 0x0000660000047ab9 */ /* 0x000fe40000000a00 */
[----:B------:R-:W-:Y:S02]  /*00b0*/  UIADD3 UR6, UP0, UR4, 0xf0, URZ ;  /* 0x000000f004067890 */ /* 0x000fe4000ff1e03f */
[----:B------:R-:W-:Y:S02]  /*00c0*/  UIADD3 UR4, UP1, UR4, 0x1f0, URZ ;  /* 0x000001f004047890 */ /* 0x000fe4000ff3e03f */
[----:B------:R-:W-:Y:S02]  /*00d0*/  UIADD3.X UR7, URZ, UR5, URZ, UP0, !UPT ;  /* 0x000000053f077290 */ /* 0x000fe400087fe43f */
[----:B------:R-:W-:-:S07]  /*00e0*/  UIADD3.X UR5, URZ, UR5, URZ, UP1, !UPT ;  /* 0x000000053f057290 */ /* 0x000fce0008ffe43f */
[----:B------:R0:W-:Y:S02]  /*00f0*/  UTMACCTL.PF [UR6] ;  /* 0x00000000060079b9 */ /* 0x0001e40008040000 */
[----:B------:R0:W-:Y:S02]  /*0100*/  UTMACCTL.PF [UR4] ;  /* 0x00000000040079b9 */ /* 0x0001e40008040000 */
[----:B0-----:R-:W-:Y:S01]  /*0110*/  NOP ;  /* 0x0000000000007918 */ /* 0x001fe20000000000 */
.L_x_1:
[----:B------:R-:W-:Y:S05]  /*0120*/  BSYNC B0 ;  /* 0x0000000000007941 */ /* 0x000fea0003800000 */
.L_x_0:
[----:B------:R-:W0:Y:S02]  /*0130*/  SHFL.IDX PT, R2, R0, RZ, 0x1f ;  /* 0x00001fff00027589 */ /* 0x000e2400000e0000 */
[----:B0-----:R-:W-:-:S13]  /*0140*/  ISETP.NE.AND P0, PT, R2, RZ, PT ;  /* 0x000000ff0200720c */ /* 0x001fda0003f05270 */
[----:B------:R-:W-:Y:S05]  /*0150*/  @P0 BRA `(.L_x_2) ;  /* 0x0000000000a40947 */ /* 0x000fea0003800000 */
[----:B------:R-:W-:Y:S01]  /*0160*/  ELECT P0, URZ, PT ;  /* 0x00000000003f782f */ /* 0x000fe20003800000 */
[----:B------:R-:W-:-:S12]  /*0170*/  BSSY B0, `(.L_x_2) ;  /* 0x0000027000007945 */ /* 0x000fd80003800000 */
[----:B------:R-:W-:Y:S05]  /*0180*/  @!P0 BRA `(.L_x_3) ;  /* 0x0000000000948947 */ /* 0x000fea0003800000 */
[----:B------:R-:W0:Y:S01]  /*0190*/  S2UR UR8, SR_CgaCtaId ;  /* 0x00000000000879c3 */ /* 0x000e220000008800 */
[----:B------:R-:W-:Y:S01]  /*01a0*/  UMOV UR4, 0x400 ;  /* 0x0000040000047882 */ /* 0x000fe20000000000 */
[----:B------:R-:W-:Y:S01]  /*01b0*/  UMOV UR5, 0x1 ;  /* 0x0000000100057882 */ /* 0x000fe20000000000 */
[----:B------:R-:W-:Y:S02]  /*01c0*/  UMOV UR6, 0x100 ;  /* 0x0000010000067882 */ /* 0x000fe40000000000 */
[----:B------:R-:W-:-:S04]  /*01d0*/  UIADD3 UR6, -UR6, 0x100000, URZ ;  /* 0x0010000006067890 */ /* 0x000fc8000fffe13f */
[----:B------:R-:W-:Y:S02]  /*01e0*/  USHF.L.U32 UR7, UR6, 0xb, URZ ;  /* 0x0000000b06077899 */ /* 0x000fe4000800063f */
[----:B------:R-:W-:Y:S02]  /*01f0*/  USHF.L.U32 UR6, UR6, 0x1, URZ ;  /* 0x0000000106067899 */ /* 0x000fe4000800063f */
[----:B0-----:R-:W-:Y:S02]  /*0200*/  ULEA UR8, UR8, UR4, 0x18 ;  /* 0x0000000408087291 */ /* 0x001fe4000f8ec03f */
[----:B------:R-:W-:-:S04]  /*0210*/  UIADD3 UR4, -UR5, 0x100000, URZ ;  /* 0x0010000005047890 */ /* 0x000fc8000fffe13f */
[----:B------:R-:W-:Y:S02]  /*0220*/  USHF.L.U32 UR5, UR4, 0xb, URZ ;  /* 0x0000000b04057899 */ /* 0x000fe4000800063f */
[----:B------:R-:W-:Y:S01]  /*0230*/  USHF.L.U32 UR4, UR4, 0x1, URZ ;  /* 0x0000000104047899 */ /* 0x000fe2000800063f */
[----:B------:R-:W0:Y:S11]  /*0240*/  FENCE.VIEW.ASYNC.S ;  /* 0x00000000000073c6 */ /* 0x000e360000000000 */
[----:B0-----:R0:W1:Y:S01]  /*0250*/  SYNCS.EXCH.64 URZ, [UR8], UR4 ;  /* 0x00000004083f75b2 */ /* 0x0010620008000100 */
[----:B------:R0:W2:Y:S01]  /*0260*/  SYNCS.EXCH.64 URZ, [UR8+0x60], UR6 ;  /* 0x00006006083f75b2 */ /* 0x0000a20008000100 */
[----:B------:R0:W3:Y:S01]  /*0270*/  SYNCS.EXCH.64 URZ, [UR8+0x8], UR4 ;  /* 0x00000804083f75b2 */ /* 0x0000e20008000100 */
[----:B------:R0:W4:Y:S01]  /*0280*/  SYNCS.EXCH.64 URZ, [UR8+0x68], UR6 ;  /* 0x00006806083f75b2 */ /* 0x0001220008000100 */
[----:B------:R0:W0:Y:S01]  /*0290*/  SYNCS.EXCH.64 URZ, [UR8+0x10], UR4 ;  /* 0x00001004083f75b2 */ /* 0x0000220008000100 */
        /* <DEDUP_REMOVED lines=19> */
[----:B-1----:R-:W-:Y:S01]  /*03d0*/  NOP ;  /* 0x0000000000007918 */ /* 0x002fe20000000000 */
.L_x_3:
[----:B0-----:R-:W-:Y:S05]  /*03e0*/  BSYNC B0 ;  /* 0x0000000000007941 */ /* 0x001fea0003800000 */
.L_x_2:
[----:B------:R-:W0:Y:S01]  /*03f0*/  SHFL.IDX PT, R0, R0, RZ, 0x1f ;  /* 0x00001fff00007589 */ /* 0x000e2200000e0000 */
[----:B------:R-:W-:Y:S01]  /*0400*/  ELECT P0, URZ, PT ;  /* 0x00000000003f782f */ /* 0x000fe20003800000 */
[----:B------:R-:W1:Y:S01]  /*0410*/  LDC R2, c[0x0][0x65c] ;  /* 0x00019700ff027b82 */ /* 0x000e620000000800 */
[----:B------:R-:W-:Y:S01]  /*0420*/  SHF.R.S32.HI R6, RZ, 0x1f, R5 ;  /* 0x0000001fff067819 */ /* 0x000fe20000011405 */
[----:B------:R-:W5:Y:S01]  /*0430*/  S2R R3, SR_CTAID.Y ;  /* 0x0000000000037919 */ /* 0x000f620000002600 */
[----:B------:R-:W-:Y:S01]  /*0440*/  UMOV UR4, 0x20 ;  /* 0x0000002000047882 */ /* 0x000fe20000000000 */
[----:B------:R-:W-:Y:S01]  /*0450*/  ISETP.NE.AND P2, PT, R8, RZ, PT ;  /* 0x000000ff0800720c */ /* 0x000fe20003f45270 */
[----:B------:R-:W-:Y:S01]  /*0460*/  NOP ;  /* 0x0000000000007918 */ /* 0x000fe20000000000 */
[----:B------:R-:W2:Y:S01]  /*0470*/  S2R R4, SR_CTAID.X ;  /* 0x0000000000047919 */ /* 0x000ea20000002500 */
[----:B------:R-:W-:Y:S01]  /*0480*/  LEA.HI R6, R6, R5, RZ, 0x2 ;  /* 0x0000000506067211 */ /* 0x000fe200078f10ff */
[----:B------:R-:W-:Y:S01]  /*0490*/  NOP ;  /* 0x0000000000007918 */ /* 0x000fe20000000000 */
[----:B------:R-:W-:-:S02]  /*04a0*/  LOP3.LUT R152, R152, 0xfffff7ff, RZ, 0xc0, !PT ;  /* 0xfffff7ff98987812 */ /* 0x000fc400078ec0ff */
[----:B0-----:R-:W-:Y:S02]  /*04b0*/  ISETP.NE.OR P0, PT, R0, RZ, !P0 ;  /* 0x000000ff0000720c */ /* 0x001fe40004705670 */
[----:B-1----:R-:W-:Y:S02]  /*04c0*/  ISETP.NE.AND P3, PT, R2, 0x1, PT ;  /* 0x000000010200780c */ /* 0x002fe40003f65270 */
[----:B------:R-:W-:-:S05]  /*04d0*/  LOP3.LUT R0, R6, 0xfffffffc, RZ, 0xc0, !PT ;  /* 0xfffffffc06007812 */ /* 0x000fca00078ec0ff */
[----:B------:R-:W-:Y:S02]  /*04e0*/  IMAD.IADD R0, R5, 0x1, -R0 ;  /* 0x0000000105007824 */ /* 0x000fe400078e0a00 */
[----:B------:R-:W-:Y:S02]  /*04f0*/  IMAD.MOV.U32 R5, RZ, RZ, RZ ;  /* 0x000000ffff057224 */ /* 0x000fe400078e00ff */
[----:B------:R-:W-:Y:S01]  /*0500*/  VOTEU.ALL UP0, P0 ;  /* 0x00000000003f7886 */ /* 0x000fe20000000000 */
[----:B------:R-:W-:Y:S01]  /*0510*/  VOTEU.ALL UP1, P0 ;  /* 0x00000000003f7886 */ /* 0x000fe20000020000 */
[----:B------:R-:W2:Y:S01]  /*0520*/  @P3 LDC R17, c[0x0][0x10] ;  /* 0x00000400ff113b82 */ /* 0x000ea20000000800 */
[----:B-----5:R-:W-:Y:S01]  /*0530*/  @P3 IMAD.MOV.U32 R6, RZ, RZ, R3 ;  /* 0x000000ffff063224 */ /* 0x020fe200078e0003 */
[----:B------:R-:W-:Y:S01]  /*0540*/  @P3 LOP3.LUT R152, R152, 0x800, RZ, 0xfc, !PT ;  /* 0x0000080098983812 */ /* 0x000fe200078efcff */
[----:B------:R-:W-:Y:S01]  /*0550*/  @!UP0 UMOV UR6, 0x400 ;  /* 0x0000040000068882 */ /* 0x000fe20000000000 */
[----:B------:R-:W-:-:S04]  /*0560*/  @!UP0 UIADD3 UR4, -UR4, 0x100000, URZ ;  /* 0x0010000004048890 */ /* 0x000fc8000fffe13f */
[----:B------:R-:W-:Y:S02]  /*0570*/  @!UP0 USHF.L.U32 UR5, UR4, 0xb, URZ ;  /* 0x0000000b04058899 */ /* 0x000fe4000800063f */
[----:B------:R-:W-:Y:S01]  /*0580*/  @!UP0 USHF.L.U32 UR4, UR4, 0x1, URZ ;  /* 0x0000000104048899 */ /* 0x000fe2000800063f */
[----:B------:R-:W-:Y:S02]  /*0590*/  @P3 IMAD.MOV.U32 R7, RZ, RZ, RZ ;  /* 0x000000ffff073224 */ /* 0x000fe400078e00ff */
[----:B------:R-:W-:Y:S01]  /*05a0*/  @P3 IMAD.MOV.U32 R11, RZ, RZ, RZ ;  /* 0x000000ffff0b3224 */ /* 0x000fe200078e00ff */
[----:B------:R-:W0:Y:S08]  /*05b0*/  @!UP0 S2UR UR7, SR_CgaCtaId ;  /* 0x00000000000789c3 */ /* 0x000e300000008800 */
[----:B------:R-:W1:Y:S01]  /*05c0*/  @!P3 LDC R9, c[0x0][0xc] ;  /* 0x00000300ff09bb82 */ /* 0x000e620000000800 */
[----:B--2---:R-:W-:-:S04]  /*05d0*/  @P3 IMAD.WIDE.U32 R16, R4, R17, R6 ;  /* 0x0000001104103225 */ /* 0x004fc800078e0006 */
[----:B------:R-:W-:Y:S01]  /*05e0*/  @P3 IMAD.IADD R17, R17, 0x1, R11 ;  /* 0x0000000111113824 */ /* 0x000fe200078e020b */
[----:B0-----:R-:W-:Y:S01]  /*05f0*/  @!UP0 ULEA UR6, UR7, UR6, 0x18 ;  /* 0x0000000607068291 */ /* 0x001fe2000f8ec03f */
[----:B------:R-:W-:Y:S01]  /*0600*/  VOTEU.ALL UP0, P0 ;  /* 0x00000000003f7886 */ /* 0x000fe20000000000 */
[----:B------:R-:W-:-:S04]  /*0610*/  ISETP.NE.AND P0, PT, R0, 0x3, PT ;  /* 0x000000030000780c */ /* 0x000fc80003f05270 */
[----:B------:R-:W-:Y:S01]  /*0620*/  ISETP.EQ.OR P0, PT, R0, RZ, !P0 ;  /* 0x000000ff0000720c */ /* 0x000fe20004702670 */
[----:B-1----:R-:W-:-:S03]  /*0630*/  @!P3 IMAD.WIDE.U32 R6, R9, R3, R4 ;  /* 0x000000030906b225 */ /* 0x002fc600078e0004 */
[C---:B------:R-:W-:Y:S01]  /*0640*/  ISETP.EQ.AND P0, PT, R8.reuse, RZ, P0 ;  /* 0x000000ff0800720c */ /* 0x040fe20000702270 */
[----:B------:R-:W-:Y:S01]  /*0650*/  VIADD R8, R8, 0xffffffff ;  /* 0xffffffff08087836 */ /* 0x000fe20000000000 */
[----:B------:R-:W0:Y:S02]  /*0660*/  FENCE.VIEW.ASYNC.S ;  /* 0x00000000000073c6 */ /* 0x000e240000000000 */
[----:B0-----:R0:W3:Y:S01]  /*0670*/  @!UP0 SYNCS.EXCH.64 URZ, [UR6+0xd0], UR4 ;  /* 0x0000d004063f85b2 */ /* 0x0010e20008000100 */
[----:B------:R-:W-:Y:S01]  /*0680*/  @!P3 IMAD.MOV.U32 R16, RZ, RZ, R6 ;  /* 0x000000ffff10b224 */ /* 0x000fe200078e0006 */
[----:B------:R-:W-:Y:S01]  /*0690*/  SEL R19, RZ, 0x1, !P0 ;  /* 0x00000001ff137807 */ /* 0x000fe20004000000 */
[----:B------:R-:W-:Y:S01]  /*06a0*/  @!P3 IMAD.MOV.U32 R17, RZ, RZ, R7 ;  /* 0x000000ffff11b224 */ /* 0x000fe200078e0007 */
[----:B------:R-:W-:-:S04]  /*06b0*/  ISETP.GE.U32.AND P1, PT, R8, 0x2, PT ;  /* 0x000000020800780c */ /* 0x000fc80003f26070 */
[----:B------:R-:W-:Y:S01]  /*06c0*/  SEL R19, R19, 0x2, P1 ;  /* 0x0000000213137807 */ /* 0x000fe20000800000 */
[----:B------:R0:W3:Y:S01]  /*06d0*/  @!UP1 SYNCS.EXCH.64 URZ, [UR6+0xd8], UR4 ;  /* 0x0000d804063f95b2 */ /* 0x0000e20008000100 */
[----:B------:R-:W-:Y:S01]  /*06e0*/  NOP ;  /* 0x0000000000007918 */ /* 0x000fe20000000000 */
[----:B---34-:R-:W-:Y:S06]  /*06f0*/  BAR.SYNC.DEFER_BLOCKING 0x0 ;  /* 0x0000000000007b1d */ /* 0x018fec0000010000 */
[----:B------:R-:W-:Y:S05]  /*0700*/  @!P2 BRA `(.L_x_4) ;  /* 0x000000c00090a947 */ /* 0x000fea0003800000 */
[----:B------:R-:W-:-:S13]  /*0710*/  ISETP.GT.U32.AND P0, PT, R8, 0x1, PT ;  /* 0x000000010800780c */ /* 0x000fda0003f04070 */
[----:B0-----:R-:W-:Y:S05]  /*0720*/  @P0 EXIT ;  /* 0x000000000000094d */ /* 0x001fea0003800000 */
[----:B------:R-:W-:Y:S01]  /*0730*/  ULDC.64 UR4, c[0x0][0x650] ;  /* 0x0001940000047ab9 */ /* 0x000fe20000000a00 */
[----:B------:R-:W-:Y:S01]  /*0740*/  PRMT R0, RZ, 0x7610, R0 ;  /* 0x00007610ff007816 */ /* 0x000fe20000000000 */
[----:B------:R-:W-:Y:S01]  /*0750*/  IMAD.MOV.U32 R155, RZ, RZ, -0x1 ;  /* 0xffffffffff9b7424 */ /* 0x000fe200078e00ff */
[----:B------:R-:W-:Y:S01]  /*0760*/  ISETP.GE.U32.AND P0, PT, R16, UR4, PT ;  /* 0x0000000410007c0c */ /* 0x000fe2000bf06070 */
[----:B------:R-:W-:Y:S02]  /*0770*/  IMAD.MOV.U32 R156, RZ, RZ, -0x1 ;  /* 0xffffffffff9c7424 */ /* 0x000fe400078e00ff */
[----:B------:R-:W-:Y:S01]  /*0780*/  IMAD.MOV.U32 R23, RZ, RZ, -0x1 ;  /* 0xffffffffff177424 */ /* 0x000fe200078e00ff */
[----:B------:R-:W-:-:S13]  /*0790*/  ISETP.GE.U32.AND.EX P0, PT, R17, UR5, PT, P0 ;  /* 0x0000000511007c0c */ /* 0x000fda000bf06100 */
[----:B------:R-:W-:Y:S05]  /*07a0*/  @P0 BRA `(.L_x_5) ;  /* 0x0000000400540947 */ /* 0x000fea0003800000 */
[----:B------:R-:W0:Y:S01]  /*07b0*/  LDC.64 R14, c[0x0][0x628] ;  /* 0x00018a00ff0e7b82 */ /* 0x000e220000000a00 */
[----:B------:R-:W-:Y:S02]  /*07c0*/  IMAD.MOV.U32 R6, RZ, RZ, R16 ;  /* 0x000000ffff067224 */ /* 0x000fe400078e0010 */
[----:B------:R-:W-:-:S05]  /*07d0*/  IMAD.MOV.U32 R7, RZ, RZ, R17 ;  /* 0x000000ffff077224 */ /* 0x000fca00078e0011 */
[----:B------:R-:W1:Y:S08]  /*07e0*/  LDC R0, c[0x0][0x630] ;  /* 0x00018c00ff007b82 */ /* 0x000e700000000800 */
[----:B------:R-:W2:Y:S01]  /*07f0*/  LDC.64 R20, c[0x0][0x620] ;  /* 0x00018800ff147b82 */ /* 0x000ea20000000a00 */
[----:B0-----:R-:W-:-:S04]  /*0800*/  ISETP.NE.U32.AND P0, PT, R14, RZ, PT ;  /* 0x000000ff0e00720c */ /* 0x001fc80003f05070 */
[----:B------:R-:W-:-:S13]  /*0810*/  ISETP.NE.AND.EX P0, PT, R15, RZ, PT, P0 ;  /* 0x000000ff0f00720c */ /* 0x000fda0003f05300 */
[----:B-12---:R-:W-:Y:S05]  /*0820*/  @!P0 BRA `(.L_x_6) ;  /* 0x0000000000288947 */ /* 0x006fea0003800000 */
[----:B------:R-:W0:Y:S02]  /*0830*/  LDC R11, c[0x0][0x634] ;  /* 0x00018d00ff0b7b82 */ /* 0x000e240000000800 */
[----:B0-----:R-:W-:-:S05]  /*0840*/  IADD3 R11, P0, R16, R11, RZ ;  /* 0x0000000b100b7210 */ /* 0x001fca0007f1e0ff */
[----:B------:R-:W-:-:S04]  /*0850*/  IMAD.X R13, RZ, RZ, R17, P0 ;  /* 0x000000ffff0d7224 */ /* 0x000fc800000e0611 */
[----:B------:R-:W-:-:S04]  /*0860*/  IMAD.WIDE.U32 R6, R13, R14, RZ ;  /* 0x0000000e0d067225 */ /* 0x000fc800078e00ff */
[----:B------:R-:W-:-:S04]  /*0870*/  IMAD.WIDE.U32 R8, P0, R11, R15, R6 ;  /* 0x0000000f0b087225 */ /* 0x000fc80007800006 */
[----:B------:R-:W-:-:S04]  /*0880*/  IMAD.WIDE.U32 R6, R11, R14, RZ ;  /* 0x0000000e0b067225 */ /* 0x000fc800078e00ff */
[----:B------:R-:W-:Y:S01]  /*0890*/  IMAD.X R11, RZ, RZ, RZ, P0 ;  /* 0x000000ffff0b7224 */ /* 0x000fe200000e06ff */
[----:B------:R-:W-:Y:S01]  /*08a0*/  IADD3 RZ, P0, R7, R8, RZ ;  /* 0x0000000807ff7210 */ /* 0x000fe20007f1e0ff */
[----:B------:R-:W-:-:S04]  /*08b0*/  IMAD.MOV.U32 R10, RZ, RZ, R9 ;  /* 0x000000ffff0a7224 */ /* 0x000fc800078e0009 */
[----:B------:R-:W-:-:S08]  /*08c0*/  IMAD.WIDE.U32.X R6, R13, R15, R10, P0 ;  /* 0x0000000f0d067225 */ /* 0x000fd000000e040a */
.L_x_6:
[-CC-:B------:R-:W-:Y:S01]  /*08d0*/  SHF.R.U64 R23, R6, R0.reuse, R7.reuse ;  /* 0x0000000006177219 */ /* 0x180fe20000001207 */
[----:B------:R-:W0:Y:S01]  /*08e0*/  LDC R10, c[0x0][0x618] ;  /* 0x00018600ff0a7b82 */ /* 0x000e220000000800 */
[----:B------:R-:W-:Y:S01]  /*08f0*/  SHF.R.U32.HI R5, RZ, R0, R7 ;  /* 0x00000000ff057219 */ /* 0x000fe20000011607 */
[----:B------:R-:W-:Y:S01]  /*0900*/  ULDC UR4, c[0x0][0x150] ;  /* 0x0000540000047ab9 */ /* 0x000fe20000000800 */
[----:B------:R-:W-:Y:S02]  /*0910*/  IADD3 R9, P0, RZ, -R23, RZ ;  /* 0x80000017ff097210 */ /* 0x000fe40007f1e0ff */
[----:B------:R-:W-:-:S03]  /*0920*/  I2FP.F32.U32 R0, R4 ;  /* 0x0000000400007245 */ /* 0x000fc60000201000 */
[----:B------:R-:W1:Y:S01]  /*0930*/  LDC.64 R28, c[0x0][0x640] ;  /* 0x00019000ff1c7b82 */ /* 0x000e620000000a00 */
[----:B------:R-:W-:Y:S02]  /*0940*/  IMAD.X R11, RZ, RZ, ~R5, P0 ;  /* 0x000000ffff0b7224 */ /* 0x000fe400000e0e05 */
[----:B------:R-:W-:Y:S01]  /*0950*/  FMUL R0, R0, UR4 ;  /* 0x0000000400007c20 */ /* 0x000fe20008400000 */
[----:B------:R-:W-:Y:S01]  /*0960*/  IMAD.WIDE.U32 R6, R9, R20, R16 ;  /* 0x0000001409067225 */ /* 0x000fe200078e0010 */
[----:B------:R-:W-:-:S03]  /*0970*/  ULDC UR4, c[0x0][0x154] ;  /* 0x0000550000047ab9 */ /* 0x000fc60000000800 */
[----:B------:R-:W-:Y:S01]  /*0980*/  IMAD R8, R11, R20, RZ ;  /* 0x000000140b087224 */ /* 0x000fe200078e02ff */
[----:B------:R-:W2:Y:S01]  /*0990*/  LDC R5, c[0x0][0x144] ;  /* 0x00005100ff057b82 */ /* 0x000ea20000000800 */
[----:B------:R-:W3:Y:S02]  /*09a0*/  F2I.U32.TRUNC.NTZ R0, R0 ;  /* 0x0000000000007305 */ /* 0x000ee4000020f000 */
[----:B------:R-:W-:-:S04]  /*09b0*/  IMAD R9, R9, R21, R8 ;  /* 0x0000001509097224 */ /* 0x000fc800078e0208 */
[----:B------:R-:W-:Y:S01]  /*09c0*/  IMAD.IADD R7, R7, 0x1, R9 ;  /* 0x0000000107077824 */ /* 0x000fe200078e0209 */
[----:B------:R-:W4:Y:S01]  /*09d0*/  LDC R12, c[0x0][0x608] ;  /* 0x00018200ff0c7b82 */ /* 0x000f220000000800 */
[----:B------:R-:W-:-:S03]  /*09e0*/  IMAD.MOV.U32 R9, RZ, RZ, -0x1 ;  /* 0xffffffffff097424 */ /* 0x000fc600078e00ff */
[-CC-:B0-----:R-:W-:Y:S02]  /*09f0*/  SHF.R.U64 R20, R6, R10.reuse, R7.reuse ;  /* 0x0000000a06147219 */ /* 0x181fe40000001207 */
[----:B------:R-:W-:Y:S02]  /*0a00*/  I2FP.F32.U32 R6, R3 ;  /* 0x0000000300067245 */ /* 0x000fe40000201000 */
[----:B------:R-:W0:Y:S01]  /*0a10*/  LDC R26, c[0x0][0x658] ;  /* 0x00019600ff1a7b82 */ /* 0x000e220000000800 */
[----:B-1----:R-:W-:Y:S01]  /*0a20*/  ISETP.NE.U32.AND P0, PT, R28, RZ, PT ;  /* 0x000000ff1c00720c */ /* 0x002fe20003f05070 */
[----:B---3--:R-:W-:Y:S01]  /*0a30*/  IMAD.MOV R8, RZ, RZ, -R0 ;  /* 0x000000ffff087224 */ /* 0x008fe200078e0a00 */
[----:B------:R-:W-:Y:S01]  /*0a40*/  SHF.R.U32.HI R7, RZ, R10, R7 ;  /* 0x0000000aff077219 */ /* 0x000fe20000011607 */
[----:B------:R-:W-:Y:S01]  /*0a50*/  FMUL R6, R6, UR4 ;  /* 0x0000000406067c20 */ /* 0x000fe20008400000 */
[----:B------:R-:W-:-:S03]  /*0a60*/  ISETP.NE.AND.EX P0, PT, R29, RZ, PT, P0 ;  /* 0x000000ff1d00720c */ /* 0x000fc60003f05300 */
[----:B------:R-:W1:Y:S01]  /*0a70*/  LDC R14, c[0x0][0x148] ;  /* 0x00005200ff0e7b82 */ /* 0x000e620000000800 */
[----:B--2---:R-:W-:-:S07]  /*0a80*/  IMAD R0, R5, R8, R4 ;  /* 0x0000000805007224 */ /* 0x004fce00078e0204 */
[----:B------:R-:W2:Y:S01]  /*0a90*/  LDC R24, c[0x0][0x600] ;  /* 0x00018000ff187b82 */ /* 0x000ea20000000800 */
[-CC-:B----4-:R-:W-:Y:S02]  /*0aa0*/  SHF.R.U64 R30, R20, R12.reuse, R7.reuse ;  /* 0x0000000c141e7219 */ /* 0x190fe40000001207 */
[----:B------:R-:W-:Y:S01]  /*0ab0*/  SHF.R.U32.HI R5, RZ, R12, R7 ;  /* 0x0000000cff057219 */ /* 0x000fe20000011607 */
[----:B------:R-:W-:Y:S01]  /*0ac0*/  IMAD.MOV.U32 R7, RZ, RZ, 0x1 ;  /* 0x00000001ff077424 */ /* 0x000fe200078e00ff */
[----:B------:R3:W4:Y:S03]  /*0ad0*/  F2I.U32.TRUNC.NTZ R12, R6 ;  /* 0x00000006000c7305 */ /* 0x000726000020f000 */
[----:B------:R-:W1:Y:S01]  /*0ae0*/  LDC R15, c[0x0][0x648] ;  /* 0x00019200ff0f7b82 */ /* 0x000e620000000800 */
[-C--:B0-----:R-:W-:Y:S02]  /*0af0*/  SHF.L.U32 R4, R9, R26.reuse, RZ ;  /* 0x0000001a09047219 */ /* 0x081fe400000006ff */
[----:B------:R-:W-:-:S02]  /*0b00*/  SHF.R.U64 R32, R30, R26, R5 ;  /* 0x0000001a1e207219 */ /* 0x000fc40000001205 */
[----:B------:R-:W-:Y:S02]  /*0b10*/  LOP3.LUT R11, RZ, R4, RZ, 0x33, !PT ;  /* 0x00000004ff0b7212 */ /* 0x000fe400078e33ff */
[-C--:B------:R-:W-:Y:S01]  /*0b20*/  SHF.R.U32.HI R5, RZ, R26.reuse, R5 ;  /* 0x0000001aff057219 */ /* 0x080fe20000011605 */
[----:B------:R-:W0:Y:S01]  /*0b30*/  LDC R21, c[0x0][0x638] ;  /* 0x00018e00ff157b82 */ /* 0x000e220000000800 */
[----:B------:R-:W-:Y:S01]  /*0b40*/  SHF.L.U32 R10, R7, R26, RZ ;  /* 0x0000001a070a7219 */ /* 0x000fe200000006ff */
[----:B------:R-:W-:-:S06]  /*0b50*/  IMAD.MOV.U32 R4, RZ, RZ, R32 ;  /* 0x000000ffff047224 */ /* 0x000fcc00078e0020 */
[----:B------:R-:W0:Y:S01]  /*0b60*/  LDC R155, c[0x0][0x610] ;  /* 0x00018400ff9b7b82 */ /* 0x000e220000000800 */
[----:B---34-:R-:W-:Y:S05]  /*0b70*/  @!P0 BRA `(.L_x_7) ;  /* 0x0000000000288947 */ /* 0x018fea0003800000 */
[----:B------:R-:W3:Y:S02]  /*0b80*/  LDC R9, c[0x0][0x64c] ;  /* 0x00019300ff097b82 */ /* 0x000ee40000000800 */
[----:B---3--:R-:W-:-:S05]  /*0b90*/  IADD3 R9, P0, R32, R9, RZ ;  /* 0x0000000920097210 */ /* 0x008fca0007f1e0ff */
        /* <DEDUP_REMOVED lines=8> */
.L_x_7:
[----:B-1----:R-:W-:Y:S01]  /*0c20*/  SHF.R.U64 R4, R4, R15, R5 ;  /* 0x0000000f04047219 */ /* 0x002fe20000001205 */
[----:B--2---:R-:W-:Y:S01]  /*0c30*/  VIADD R5, R24, 0xffffffff ;  /* 0xffffffff18057836 */ /* 0x004fe20000000000 */
[----:B------:R-:W-:Y:S01]  /*0c40*/  LOP3.LUT R11, R30, R11, RZ, 0xc0, !PT ;  /* 0x0000000b1e0b7212 */ /* 0x000fe200078ec0ff */
[----:B------:R-:W-:Y:S02]  /*0c50*/  IMAD.MOV R12, RZ, RZ, -R12 ;  /* 0x000000ffff0c7224 */ /* 0x000fe400078e0a0c */
[----:B------:R-:W-:Y:S02]  /*0c60*/  IMAD.MOV R6, RZ, RZ, -R4 ;  /* 0x000000ffff067224 */ /* 0x000fe400078e0a04 */
[----:B------:R-:W-:Y:S01]  /*0c70*/  IMAD R11, R10, R4, R11 ;  /* 0x000000040a0b7224 */ /* 0x000fe200078e020b */
[----:B------:R-:W-:Y:S01]  /*0c80*/  LOP3.LUT R4, R20, R5, RZ, 0xc0, !PT ;  /* 0x0000000514047212 */ /* 0x000fe200078ec0ff */
[----:B------:R-:W-:Y:S02]  /*0c90*/  @P3 IMAD R0, R14, R12, R3 ;  /* 0x0000000c0e003224 */ /* 0x000fe400078e0203 */
[----:B0-----:R-:W-:-:S02]  /*0ca0*/  IMAD R3, R6, R21, R32 ;  /* 0x0000001506037224 */ /* 0x001fc400078e0220 */
[----:B------:R-:W-:Y:S02]  /*0cb0*/  IMAD R155, R11, R155, R0 ;  /* 0x0000009b0b9b7224 */ /* 0x000fe400078e0200 */
[----:B------:R-:W-:Y:S02]  /*0cc0*/  IMAD R4, R3, R24, R4 ;  /* 0x0000001803047224 */ /* 0x000fe400078e0204 */
[----:B------:R-:W-:-:S03]  /*0cd0*/  IMAD.MOV.U32 R0, RZ, RZ, 0x1 ;  /* 0x00000001ff007424 */ /* 0x000fc600078e00ff */
[----:B------:R-:W-:Y:S02]  /*0ce0*/  SEL R156, R4, R155, !P3 ;  /* 0x0000009b049c7207 */ /* 0x000fe40005800000 */
[----:B------:R-:W-:-:S07]  /*0cf0*/  SEL R155, R155, R4, !P3 ;  /* 0x000000049b9b7207 */ /* 0x000fce0005800000 */
.L_x_5:
[----:B------:R-:W-:-:S08]  /*0d00*/  NOP ;  /* 0x0000000000007918 */ /* 0x000fd00000000000 */
[----:B------:R-:W0:Y:S02]  /*0d10*/  USETMAXREG.TRY_ALLOC.CTAPOOL UP0, 0xe8 ;  /* 0x000000e8000079c8 */ /* 0x000e240008000600 */
[----:B0-----:R-:W-:-:S13]  /*0d20*/  PLOP3.LUT P0, PT, PT, PT, UP0, 0x80, 0x0 ;  /* 0x000000000000781c */ /* 0x001fda0003f0f008 */
[----:B------:R-:W-:Y:S05]  /*0d30*/  @!P0 BRA `(.L_x_5) ;  /* 0xfffffffc00f08947 */ /* 0x000fea000383ffff */
[----:B------:R-:W-:Y:S01]  /*0d40*/  ULDC.64 UR4, c[0x0][0x598] ;  /* 0x0001660000047ab9 */ /* 0x000fe20000000a00 */
[----:B------:R-:W-:Y:S01]  /*0d50*/  ULDC.64 UR36, c[0x0][0x208] ;  /* 0x0000820000247ab9 */ /* 0x000fe20000000a00 */
[----:B------:R-:W-:-:S04]  /*0d60*/  ISETP.NE.U32.AND P0, PT, RZ, UR4, PT ;  /* 0x00000004ff007c0c */ /* 0x000fc8000bf05070 */
[----:B------:R-:W-:-:S13]  /*0d70*/  ISETP.NE.AND.EX P0, PT, RZ, UR5, PT, P0 ;  /* 0x00000005ff007c0c */ /* 0x000fda000bf05300 */
[----:B------:R-:W-:Y:S05]  /*0d80*/  @!P0 BRA `(.L_x_8) ;  /* 0x00000000001c8947 */ /* 0x000fea0003800000 */
[----:B------:R-:W0:Y:S02]  /*0d90*/  LDC.64 R4, c[0x0][0x598] ;  /* 0x00016600ff047b82 */ /* 0x000e240000000a00 */
[----:B0-----:R-:W2:Y:S02]  /*0da0*/  LDG.E.64 R4, desc[UR36][R4.64] ;  /* 0x0000002404047981 */ /* 0x001ea4000c1e1b00 */
[----:B--2---:R-:W-:-:S04]  /*0db0*/  ISETP.NE.U32.AND P0, PT, R4, RZ, PT ;  /* 0x000000ff0400720c */ /* 0x004fc80003f05070 */
[----:B------:R-:W-:-:S13]  /*0dc0*/  ISETP.NE.AND.EX P0, PT, R5, RZ, PT, P0 ;  /* 0x000000ff0500720c */ /* 0x000fda0003f05300 */
[----:B------:R-:W-:Y:S05]  /*0dd0*/  @!P0 BRA `(.L_x_8) ;  /* 0x0000000000088947 */ /* 0x000fea0003800000 */
[----:B------:R0:W5:Y:S01]  /*0de0*/  LD.E R153, desc[UR36][R4.64] ;  /* 0x0000002404997980 */ /* 0x000162000c101900 */
[----:B------:R-:W-:Y:S05]  /*0df0*/  BRA `(.L_x_9) ;  /* 0x0000000000247947 */ /* 0x000fea0003800000 */
.L_x_8:
[----:B------:R-:W-:Y:S02]  /*0e00*/  ULDC.64 UR4, c[0x0][0x588] ;  /* 0x0001620000047ab9 */ /* 0x000fe40000000a00 */
[----:B------:R-:W-:-:S04]  /*0e10*/  ISETP.NE.U32.AND P0, PT, RZ, UR4, PT ;  /* 0x00000004ff007c0c */ /* 0x000fc8000bf05070 */
[----:B------:R-:W-:-:S13]  /*0e20*/  ISETP.NE.AND.EX P0, PT, RZ, UR5, PT, P0 ;  /* 0x00000005ff007c0c */ /* 0x000fda000bf05300 */
[----:B------:R-:W-:Y:S05]  /*0e30*/  @!P0 BRA `(.L_x_10) ;  /* 0x00000000000c8947 */ /* 0x000fea0003800000 */
[----:B------:R-:W0:Y:S02]  /*0e40*/  LDC.64 R4, c[0x0][0x588] ;  /* 0x00016200ff047b82 */ /* 0x000e240000000a00 */
[----:B0-----:R1:W5:Y:S01]  /*0e50*/  LDG.E R153, desc[UR36][R4.64] ;  /* 0x0000002404997981 */ /* 0x001362000c1e1900 */
[----:B------:R-:W-:Y:S05]  /*0e60*/  BRA `(.L_x_9) ;  /* 0x0000000000087947 */ /* 0x000fea0003800000 */
.L_x_10:
[----:B------:R-:W-:Y:S02]  /*0e70*/  ULDC UR4, c[0x0][0x580] ;  /* 0x0001600000047ab9 */ /* 0x000fe40000000800 */
[----:B------:R-:W-:-:S07]  /*0e80*/  IMAD.U32 R153, RZ, RZ, UR4 ;  /* 0x00000004ff997e24 */ /* 0x000fce000f8e00ff */
.L_x_9:
[----:B------:R-:W-:Y:S02]  /*0e90*/  ULDC.64 UR4, c[0x0][0x5a0] ;  /* 0x0001680000047ab9 */ /* 0x000fe40000000a00 */
[----:B------:R-:W-:-:S04]  /*0ea0*/  ISETP.NE.U32.AND P0, PT, RZ, UR4, PT ;  /* 0x00000004ff007c0c */ /* 0x000fc8000bf05070 */
[----:B------:R-:W-:-:S13]  /*0eb0*/  ISETP.NE.AND.EX P0, PT, RZ, UR5, PT, P0 ;  /* 0x00000005ff007c0c */ /* 0x000fda000bf05300 */
[----:B------:R-:W-:Y:S05]  /*0ec0*/  @!P0 BRA `(.L_x_11) ;  /* 0x00000000001c8947 */ /* 0x000fea0003800000 */
[----:B01----:R-:W0:Y:S02]  /*0ed0*/  LDC.64 R4, c[0x0][0x5a0] ;  /* 0x00016800ff047b82 */ /* 0x003e240000000a00 */
[----:B0-----:R-:W2:Y:S02]  /*0ee0*/  LDG.E.64 R4, desc[UR36][R4.64] ;  /* 0x0000002404047981 */ /* 0x001ea4000c1e1b00 */
[----:B--2---:R-:W-:-:S04]  /*0ef0*/  ISETP.NE.U32.AND P0, PT, R4, RZ, PT ;  /* 0x000000ff0400720c */ /* 0x004fc80003f05070 */
[----:B------:R-:W-:-:S13]  /*0f00*/  ISETP.NE.AND.EX P0, PT, R5, RZ, PT, P0 ;  /* 0x000000ff0500720c */ /* 0x000fda0003f05300 */
[----:B------:R-:W-:Y:S05]  /*0f10*/  @!P0 BRA `(.L_x_11) ;  /* 0x0000000000088947 */ /* 0x000fea0003800000 */
[----:B------:R0:W5:Y:S01]  /*0f20*/  LD.E R154, desc[UR36][R4.64] ;  /* 0x00000024049a7980 */ /* 0x000162000c101900 */
[----:B------:R-:W-:Y:S05]  /*0f30*/  BRA `(.L_x_12) ;  /* 0x0000000000247947 */ /* 0x000fea0003800000 */
.L_x_11:
[----:B------:R-:W-:Y:S02]  /*0f40*/  ULDC.64 UR4, c[0x0][0x590] ;  /* 0x0001640000047ab9 */ /* 0x000fe40000000a00 */
[----:B------:R-:W-:-:S04]  /*0f50*/  ISETP.NE.U32.AND P0, PT, RZ, UR4, PT ;  /* 0x00000004ff007c0c */ /* 0x000fc8000bf05070 */
[----:B------:R-:W-:-:S13]  /*0f60*/  ISETP.NE.AND.EX P0, PT, RZ, UR5, PT, P0 ;  /* 0x00000005ff007c0c */ /* 0x000fda000bf05300 */
[----:B------:R-:W-:Y:S05]  /*0f70*/  @!P0 BRA `(.L_x_13) ;  /* 0x00000000000c8947 */ /* 0x000fea0003800000 */
[----:B01----:R-:W0:Y:S02]  /*0f80*/  LDC.64 R4, c[0x0][0x590] ;  /* 0x00016400ff047b82 */ /* 0x003e240000000a00 */
[----:B0-----:R1:W5:Y:S01]  /*0f90*/  LDG.E R154, desc[UR36][R4.64] ;  /* 0x00000024049a7981 */ /* 0x001362000c1e1900 */
[----:B------:R-:W-:Y:S05]  /*0fa0*/  BRA `(.L_x_12) ;  /* 0x0000000000087947 */ /* 0x000fea0003800000 */
.L_x_13:
[----:B------:R-:W-:Y:S02]  /*0fb0*/  ULDC UR4, c[0x0][0x584] ;  /* 0x0001610000047ab9 */ /* 0x000fe40000000800 */
[----:B------:R-:W-:-:S07]  /*0fc0*/  IMAD.U32 R154, RZ, RZ, UR4 ;  /* 0x00000004ff9a7e24 */ /* 0x000fce000f8e00ff */
.L_x_12:
[----:B------:R-:W-:-:S13]  /*0fd0*/  LOP3.LUT P0, RZ, R0, 0xff, RZ, 0xc0, !PT ;  /* 0x000000ff00ff7812 */ /* 0x000fda000780c0ff */
[----:B------:R-:W-:Y:S05]  /*0fe0*/  @!P0 EXIT ;  /* 0x000000000000894d */ /* 0x000fea0003800000 */
[----:B------:R-:W-:Y:S01]  /*0ff0*/  ULDC UR4, c[0x0][0x28c] ;  /* 0x0000a30000047ab9 */ /* 0x000fe20000000800 */
[----:B------:R-:W-:Y:S01]  /*1000*/  LOP3.LUT R158, R19, 0x1, RZ, 0xfc, !PT ;  /* 0x00000001139e7812 */ /* 0x000fe200078efcff */
[----:B------:R-:W-:Y:S01]  /*1010*/  UIADD3 UR4, UR4, 0xf, URZ ;  /* 0x0000000f04047890 */ /* 0x000fe2000fffe03f */
[----:B------:R-:W-:Y:S01]  /*1020*/  UMOV UR38, URZ ;  /* 0x0000003f00267c82 */ /* 0x000fe20008000000 */
[----:B------:R-:W-:Y:S02]  /*1030*/  UMOV UR39, URZ ;  /* 0x0000003f00277c82 */ /* 0x000fe40008000000 */
[----:B------:R-:W-:-:S04]  /*1040*/  USHF.R.S32.HI UR5, URZ, 0x1f, UR4 ;  /* 0x0000001f3f057899 */ /* 0x000fc80008011404 */
[----:B------:R-:W-:-:S04]  /*1050*/  ULEA.HI UR5, UR5, UR4, URZ, 0x4 ;  /* 0x0000000405057291 */ /* 0x000fc8000f8f203f */
[----:B------:R-:W-:-:S12]  /*1060*/  USHF.R.S32.HI UR40, URZ, 0x4, UR5 ;  /* 0x000000043f287899 */ /* 0x000fd80008011405 */
.L_x_255:
[----:B------:R-:W-:Y:S01]  /*1070*/  LOP3.LUT R0, R18, 0x80, RZ, 0xc0, !PT ;  /* 0x0000008012007812 */ /* 0x000fe200078ec0ff */
[----:B--2---:R-:W2:Y:S01]  /*1080*/  S2UR UR6, SR_CgaCtaId ;  /* 0x00000000000679c3 */ /* 0x004ea20000008800 */
[----:B------:R-:W-:Y:S02]  /*1090*/  UMOV UR41, 0x400 ;  /* 0x0000040000297882 */ /* 0x000fe40000000000 */
[----:B------:R-:W-:-:S06]  /*10a0*/  SHF.R.U32.HI R0, RZ, 0x7, R0 ;  /* 0x00000007ff007819 */ /* 0x000fcc0000011600 */
[----:B---3--:R-:W3:Y:S01]  /*10b0*/  SHFL.IDX PT, R0, R0, RZ, 0x1f ;  /* 0x00001fff00007589 */ /* 0x008ee200000e0000 */
[----:B--2---:R-:W-:Y:S01]  /*10c0*/  ULEA UR41, UR6, UR41, 0x18 ;  /* 0x0000002906297291 */ /* 0x004fe2000f8ec03f */
[----:B---3--:R-:W-:-:S13]  /*10d0*/  R2UR UR4, R0 ;  /* 0x00000000000472ca */ /* 0x008fda00000e0000 */
[----:B------:R-:W-:-:S04]  /*10e0*/  ULEA.HI UR5, UR4, UR4, URZ, 0x1 ;  /* 0x0000000404057291 */ /* 0x000fc8000f8f083f */
[----:B------:R-:W-:-:S04]  /*10f0*/  ULOP3.LUT UR5, UR5, 0x1ffffe, URZ, 0xc0, !UPT ;  /* 0x001ffffe05057892 */ /* 0x000fc8000f8ec03f */
[----:B------:R-:W-:-:S03]  /*1100*/  UIADD3 UR5, UR4, -UR5, URZ ;  /* 0x8000000504057290 */ /* 0x000fc6000fffe03f */
[----:B------:R-:W-:Y:S01]  /*1110*/  ULDC UR4, c[0x0][0x28c] ;  /* 0x0000a30000047ab9 */ /* 0x000fe20000000800 */
[----:B------:R-:W-:Y:S01]  /*1120*/  ULEA UR5, UR5, UR41, 0xb ;  /* 0x0000002905057291 */ /* 0x000fe2000f8e583f */
[----:B------:R-:W-:-:S03]  /*1130*/  ISETP.LT.AND P0, PT, RZ, UR4, PT ;  /* 0x00000004ff007c0c */ /* 0x000fc6000bf01270 */
[----:B------:R-:W-:-:S04]  /*1140*/  UIADD3 UR5, UR5, 0x180, URZ ;  /* 0x0000018005057890 */ /* 0x000fc8000fffe03f */
[----:B------:R-:W-:-:S04]  /*1150*/  USHF.R.U32.HI UR5, URZ, 0x4, UR5 ;  /* 0x000000043f057899 */ /* 0x000fc80008011605 */
[----:B------:R-:W-:Y:S02]  /*1160*/  ULOP3.LUT UR42, UR5, 0x3fff, URZ, 0xc0, !UPT ;  /* 0x00003fff052a7892 */ /* 0x000fe4000f8ec03f */
[----:B01---5:R-:W-:Y:S10]  /*1170*/  @P0 BRA `(.L_x_14) ;  /* 0x0000000000400947 */ /* 0x023ff40003800000 */
[----:B------:R-:W-:Y:S01]  /*1180*/  MOV R0, 0x0 ;  /* 0x0000000000007802 */ /* 0x000fe20000000f00 */
[----:B------:R-:W-:Y:S01]  /*1190*/  ULDC.64 UR4, c[0x4][0x68] ;  /* 0x01001a0000047ab9 */ /* 0x000fe20000000a00 */
[----:B------:R-:W-:Y:S01]  /*11a0*/  ULDC.64 UR6, c[0x4][0x8] ;  /* 0x0100020000067ab9 */ /* 0x000fe20000000a00 */
[----:B01----:R-:W-:Y:S01]  /*11b0*/  IMAD.U32 R4, RZ, RZ, UR4 ;  /* 0x00000004ff047e24 */ /* 0x003fe2000f8e00ff */
[----:B------:R0:W1:Y:S01]  /*11c0*/  LDC.64 R14, c[0x4][R0] ;  /* 0x01000000000e7b82 */ /* 0x0000620000000a00 */
[----:B------:R-:W-:Y:S01]  /*11d0*/  IMAD.U32 R5, RZ, RZ, UR5 ;  /* 0x00000005ff057e24 */ /* 0x000fe2000f8e00ff */
[----:B------:R-:W-:Y:S01]  /*11e0*/  ULDC.64 UR4, c[0x4][0x70] ;  /* 0x01001c0000047ab9 */ /* 0x000fe20000000a00 */
[----:B------:R-:W-:Y:S02]  /*11f0*/  IMAD.U32 R10, RZ, RZ, UR6 ;  /* 0x00000006ff0a7e24 */ /* 0x000fe4000f8e00ff */
[----:B------:R-:W-:Y:S02]  /*1200*/  IMAD.U32 R6, RZ, RZ, UR4 ;  /* 0x00000004ff067e24 */ /* 0x000fe4000f8e00ff */
[----:B------:R-:W-:-:S02]  /*1210*/  IMAD.U32 R7, RZ, RZ, UR5 ;  /* 0x00000005ff077e24 */ /* 0x000fc4000f8e00ff */
[----:B------:R-:W-:Y:S02]  /*1220*/  IMAD.U32 R11, RZ, RZ, UR7 ;  /* 0x00000007ff0b7e24 */ /* 0x000fe4000f8e00ff */
[----:B------:R-:W-:Y:S02]  /*1230*/  IMAD.MOV.U32 R8, RZ, RZ, 0x1e1 ;  /* 0x000001e1ff087424 */ /* 0x000fe400078e00ff */
[----:B------:R-:W-:Y:S02]  /*1240*/  IMAD.MOV.U32 R12, RZ, RZ, 0x1 ;  /* 0x00000001ff0c7424 */ /* 0x000fe400078e00ff */
[----:B0-----:R-:W-:-:S07]  /*1250*/  IMAD.MOV.U32 R13, RZ, RZ, RZ ;  /* 0x000000ffff0d7224 */ /* 0x001fce00078e00ff */
[----:B------:R-:W-:-:S07]  /*1260*/  LEPC R20, `(.L_x_14) ;  /* 0x000000001014794e */ /* 0x000fce0000000000 */
[----:B-1---5:R-:W-:Y:S05]  /*1270*/  CALL.ABS.NOINC R14 ;  /* 0x000000000e007343 */ /* 0x022fea0003c00000 */
.L_x_14:
[----:B------:R-:W-:-:S13]  /*1280*/  ISETP.NE.AND P0, PT, R158, 0x3, PT ;  /* 0x000000039e00780c */ /* 0x000fda0003f05270 */
[----:B------:R-:W-:Y:S05]  /*1290*/  @!P0 BRA `(.L_x_15) ;  /* 0x0000000000048947 */ /* 0x000fea0003800000 */
[----:B------:R-:W-:Y:S01]  /*12a0*/  BPT.TRAP 0x1 ;  /* 0x000000040000795c */ /* 0x000fe20000300000 */
.L_x_15:
[----:B------:R-:W-:Y:S02]  /*12b0*/  IMAD.U32 R3, RZ, RZ, UR39 ;  /* 0x00000027ff037e24 */ /* 0x000fe4000f8e00ff */
[----:B------:R-:W-:-:S03]  /*12c0*/  IMAD.U32 R0, RZ, RZ, UR38 ;  /* 0x00000026ff007e24 */ /* 0x000fc6000f8e00ff */
[----:B------:R-:W-:Y:S02]  /*12d0*/  LEA R3, R3, UR41, 0x3 ;  /* 0x0000002903037c11 */ /* 0x000fe4000f8e18ff */
[----:B------:R-:W-:-:S04]  /*12e0*/  SHF.L.U32 R0, R0, 0x1f, RZ ;  /* 0x0000001f00007819 */ /* 0x000fc800000006ff */
[----:B------:R2:W3:Y:S01]  /*12f0*/  SYNCS.PHASECHK.TRANS64.TRYWAIT P1, [R3+URZ], R0 ;  /* 0x00000000030075a7 */ /* 0x0004e2000802017f */
[----:B------:R-:W-:Y:S05]  /*1300*/  @!P0 BRA `(.L_x_16) ;  /* 0x0000000000048947 */ /* 0x000fea0003800000 */
[----:B------:R-:W-:Y:S01]  /*1310*/  BPT.TRAP 0x1 ;  /* 0x000000040000795c */ /* 0x000fe20000300000 */
.L_x_16:
[----:B---3--:R-:W-:Y:S05]  /*1320*/  @P1 BRA `(.L_x_17) ;  /* 0x0000000000081947 */ /* 0x008fea0003800000 */
[----:B------:R-:W3:Y:S02]  /*1330*/  SYNCS.PHASECHK.TRANS64.TRYWAIT P1, [R3+URZ], R0 ;  /* 0x00000000030075a7 */ /* 0x000ee4000802017f */
[----:B---3--:R-:W-:Y:S05]  /*1340*/  @!P1 BRA `(.L_x_18) ;  /* 0x000000d0002c9947 */ /* 0x008fea0003800000 */
.L_x_17:
[----:B------:R-:W-:-:S04]  /*1350*/  UISETP.LT.AND UP0, UPT, UR40, 0x1, UPT ;  /* 0x000000012800788c */ /* 0x000fc8000bf01270 */
[----:B------:R-:W-:-:S06]  /*1360*/  USEL UR4, UR40, 0x1, UP0 ;  /* 0x0000000128047887 */ /* 0x000fcc0008000000 */
[----:B--23--:R-:W-:Y:S01]  /*1370*/  IMAD.U32 R0, RZ, RZ, UR4 ;  /* 0x00000004ff007e24 */ /* 0x00cfe2000f8e00ff */
[----:B------:R-:W-:Y:S05]  /*1380*/  WARPSYNC.ALL ;  /* 0x0000000000007948 */ /* 0x000fea0003800000 */
[----:B------:R-:W-:-:S04]  /*1390*/  IADD3 R0, -R0, UR40, RZ ;  /* 0x0000002800007c10 */ /* 0x000fc8000fffe1ff */
[----:B------:R-:W-:Y:S01]  /*13a0*/  ISETP.GE.AND P1, PT, R0, 0x1, PT ;  /* 0x000000010000780c */ /* 0x000fe20003f26270 */
[----:B------:R-:W-:Y:S01]  /*13b0*/  UIADD3 UR4, UR41, 0x30180, URZ ;  /* 0x0003018029047890 */ /* 0x000fe2000fffe03f */
[----:B------:R-:W-:Y:S01]  /*13c0*/  WARPGROUP.ARRIVE ;  /* 0x00000000000079c5 */ /* 0x000fe20000000000 */
[----:B------:R-:W-:Y:S02]  /*13d0*/  ULOP3.LUT UR8, UR42, 0x10000, URZ, 0xfc, !UPT ;  /* 0x000100002a087892 */ /* 0x000fe4000f8efc3f */
[----:B------:R-:W-:Y:S01]  /*13e0*/  USHF.R.U32.HI UR4, URZ, 0x4, UR4 ;  /* 0x000000043f047899 */ /* 0x000fe20008011604 */
[----:B------:R-:W-:Y:S01]  /*13f0*/  UMOV UR5, 0xc0000010 ;  /* 0xc000001000057882 */ /* 0x000fe20000000000 */
[----:B------:R-:W-:Y:S02]  /*1400*/  UMOV UR7, 0xc0000010 ;  /* 0xc000001000077882 */ /* 0x000fe40000000000 */
[----:B------:R-:W-:-:S04]  /*1410*/  ULOP3.LUT UR4, UR4, 0x3fff, URZ, 0xc0, !UPT ;  /* 0x00003fff04047892 */ /* 0x000fc8000f8ec03f */
[----:B------:R-:W-:Y:S02]  /*1420*/  ULOP3.LUT UR9, UR4, 0x10000, URZ, 0xfc, !UPT ;  /* 0x0001000004097892 */ /* 0x000fe4000f8efc3f */
[----:B------:R-:W-:Y:S02]  /*1430*/  ULEA UR4, UR39, UR8, 0xa ;  /* 0x0000000827047291 */ /* 0x000fe4000f8e503f */
[----:B------:R-:W-:Y:S02]  /*1440*/  ULEA UR6, UR39, UR9, 0x7 ;  /* 0x0000000927067291 */ /* 0x000fe4000f8e383f */
[----:B------:R-:W-:Y:S02]  /*1450*/  UIADD3 UR10, UR4, 0x100, URZ ;  /* 0x00000100040a7890 */ /* 0x000fe4000fffe03f */
[----:B------:R-:W-:Y:S02]  /*1460*/  UIADD3 UR11, UR4, 0x200, URZ ;  /* 0x00000200040b7890 */ /* 0x000fe4000fffe03f */
[----:B------:R-:W-:-:S03]  /*1470*/  UIADD3 UR12, UR4, 0x300, URZ ;  /* 0x00000300040c7890 */ /* 0x000fc6000fffe03f */
[----:B------:R-:W-:Y:S01]  /*1480*/  HGMMA.64x64x16.F32.BF16 R120, gdesc[UR4], RZ, !UPT, gsb0 ;  /* 0x00e00000047879f0 */ /* 0x000fe2000c0018ff */
[----:B------:R-:W-:Y:S01]  /*1490*/  UMOV UR4, UR10 ;  /* 0x0000000a00047c82 */ /* 0x000fe20008000000 */
[----:B------:R-:W-:Y:S01]  /*14a0*/  UMOV UR5, 0xc0000010 ;  /* 0xc000001000057882 */ /* 0x000fe20000000000 */
[----:B------:R-:W-:Y:S02]  /*14b0*/  WARPGROUP.DEPBAR.LE gsb0, 0x0 ;  /* 0x00008000000079c5 */ /* 0x000fe40000010000 */
[----:B------:R-:W-:-:S06]  /*14c0*/  WARPGROUP.ARRIVE ;  /* 0x00000000000079c5 */ /* 0x000fcc0000000000 */
        /* <DEDUP_REMOVED lines=10> */
[----:B------:R-:W-:Y:S03]  /*1570*/  HGMMA.64x64x16.F32.BF16 R24, gdesc[UR4], RZ, !UPT, gsb0 ;  /* 0x00e00000041879f0 */ /* 0x000fe6000c0018ff */
[----:B------:R-:W-:Y:S02]  /*1580*/  WARPGROUP.DEPBAR.LE gsb0, 0x0 ;  /* 0x00008000000079c5 */ /* 0x000fe40000010000 */
[----:B------:R-:W-:Y:S05]  /*1590*/  @!P1 BRA `(.L_x_19) ;  /* 0x0000000000fc9947 */ /* 0x000fea0003800000 */
[----:B------:R-:W-:Y:S01]  /*15a0*/  UIADD3 UR4, UR39, 0x1, URZ ;  /* 0x0000000127047890 */ /* 0x000fe2000fffe03f */
[----:B------:R-:W-:Y:S01]  /*15b0*/  IMAD.MOV.U32 R3, RZ, RZ, R0 ;  /* 0x000000ffff037224 */ /* 0x000fe200078e0000 */
[----:B------:R-:W-:Y:S02]  /*15c0*/  UMOV UR11, UR39 ;  /* 0x00000027000b7c82 */ /* 0x000fe40008000000 */
[----:B------:R-:W-:-:S04]  /*15d0*/  UISETP.NE.AND UP0, UPT, UR4, 0xc, UPT ;  /* 0x0000000c0400788c */ /* 0x000fc8000bf05270 */
[----:B------:R-:W-:Y:S02]  /*15e0*/  USEL UR5, URZ, 0x1, UP0 ;  /* 0x000000013f057887 */ /* 0x000fe40008000000 */
[----:B------:R-:W-:Y:S02]  /*15f0*/  USEL UR10, UR4, URZ, UP0 ;  /* 0x0000003f040a7287 */ /* 0x000fe40008000000 */
[----:B------:R-:W-:-:S06]  /*1600*/  ULOP3.LUT UR5, UR38, UR5, URZ, 0x3c, !UPT ;  /* 0x0000000526057292 */ /* 0x000fcc000f8e3c3f */
[----:B------:R-:W-:-:S07]  /*1610*/  IMAD.U32 R6, RZ, RZ, UR5 ;  /* 0x00000005ff067e24 */ /* 0x000fce000f8e00ff */
.L_x_26:
[----:B------:R-:W-:Y:S05]  /*1620*/  @!P0 BRA `(.L_x_20) ;  /* 0x0000000000048947 */ /* 0x000fea0003800000 */
[----:B------:R-:W-:Y:S01]  /*1630*/  BPT.TRAP 0x1 ;  /* 0x000000040000795c */ /* 0x000fe20000300000 */
.L_x_20:
[----:B------:R-:W-:Y:S01]  /*1640*/  ULEA UR4, UR10, UR41, 0x3 ;  /* 0x000000290a047291 */ /* 0x000fe2000f8e183f */
[----:B01----:R-:W-:-:S08]  /*1650*/  SHF.L.U32 R4, R6, 0x1f, RZ ;  /* 0x0000001f06047819 */ /* 0x003fd000000006ff */
[----:B------:R0:W1:Y:S01]  /*1660*/  SYNCS.PHASECHK.TRANS64.TRYWAIT P1, [UR4], R4 ;  /* 0x00000004ff0075a7 */ /* 0x0000620008020144 */
[----:B------:R-:W-:Y:S05]  /*1670*/  @!P0 BRA `(.L_x_21) ;  /* 0x0000000000048947 */ /* 0x000fea0003800000 */
[----:B------:R-:W-:Y:S01]  /*1680*/  BPT.TRAP 0x1 ;  /* 0x000000040000795c */ /* 0x000fe20000300000 */
.L_x_21:
[----:B-1----:R-:W-:Y:S05]  /*1690*/  @P1 BRA `(.L_x_22) ;  /* 0x0000000000081947 */ /* 0x002fea0003800000 */
[----:B------:R-:W1:Y:S02]  /*16a0*/  SYNCS.PHASECHK.TRANS64.TRYWAIT P1, [UR4], R4 ;  /* 0x00000004ff0075a7 */ /* 0x000e640008020144 */
[----:B-1----:R-:W-:Y:S05]  /*16b0*/  @!P1 BRA `(.L_x_23) ;  /* 0x000000cc00649947 */ /* 0x002fea0003800000 */
.L_x_22:
[----:B------:R-:W-:Y:S01]  /*16c0*/  ULEA UR4, UR10, UR8, 0xa ;  /* 0x000000080a047291 */ /* 0x000fe2000f8e503f */
[----:B------:R-:W-:Y:S01]  /*16d0*/  WARPGROUP.ARRIVE ;  /* 0x00000000000079c5 */ /* 0x000fe20000000000 */
[----:B------:R-:W-:Y:S01]  /*16e0*/  ULEA UR6, UR10, UR9, 0x7 ;  /* 0x000000090a067291 */ /* 0x000fe2000f8e383f */
[----:B------:R-:W-:Y:S01]  /*16f0*/  UMOV UR5, 0xc0000010 ;  /* 0xc000001000057882 */ /* 0x000fe20000000000 */
[----:B------:R-:W-:Y:S01]  /*1700*/  UMOV UR7, 0xc0000010 ;  /* 0xc000001000077882 */ /* 0x000fe20000000000 */
[----:B------:R-:W-:Y:S02]  /*1710*/  UIADD3 UR12, UR4, 0x100, URZ ;  /* 0x00000100040c7890 */ /* 0x000fe4000fffe03f */
[----:B------:R-:W-:Y:S02]  /*1720*/  UIADD3 UR13, UR4, 0x200, URZ ;  /* 0x00000200040d7890 */ /* 0x000fe4000fffe03f */
[----:B------:R-:W-:Y:S02]  /*1730*/  UIADD3 UR14, UR4, 0x300, URZ ;  /* 0x00000300040e7890 */ /* 0x000fe4000fffe03f */
[----:B------:R-:W-:Y:S01]  /*1740*/  HGMMA.64x64x16.F32.BF16 R120, gdesc[UR4], R120, gsb0 ;  /* 0x00e00000047879f0 */ /* 0x000fe20008001878 */
[----:B------:R-:W-:Y:S01]  /*1750*/  UMOV UR5, 0xc0000010 ;  /* 0xc000001000057882 */ /* 0x000fe20000000000 */
[----:B------:R-:W-:Y:S01]  /*1760*/  UMOV UR4, UR12 ;  /* 0x0000000c00047c82 */ /* 0x000fe20008000000 */
[----:B------:R-:W-:-:S02]  /*1770*/  WARPGROUP.DEPBAR.LE gsb0, 0x0 ;  /* 0x00008000000079c5 */ /* 0x000fc40000010000 */
[----:B------:R-:W-:-:S06]  /*1780*/  WARPGROUP.ARRIVE ;  /* 0x00000000000079c5 */ /* 0x000fcc0000000000 */
[----:B------:R-:W-:Y:S01]  /*1790*/  HGMMA.64x64x16.F32.BF16 R88, gdesc[UR4], R88, gsb0 ;  /* 0x00e00000045879f0 */ /* 0x000fe20008001858 */
[----:B------:R-:W-:Y:S01]  /*17a0*/  UMOV UR4, UR13 ;  /* 0x0000000d00047c82 */ /* 0x000fe20008000000 */
[----:B------:R-:W-:Y:S01]  /*17b0*/  UMOV UR5, 0xc0000010 ;  /* 0xc000001000057882 */ /* 0x000fe20000000000 */
[----:B------:R-:W-:Y:S02]  /*17c0*/  WARPGROUP.DEPBAR.LE gsb0, 0x0 ;  /* 0x00008000000079c5 */ /* 0x000fe40000010000 */
[----:B------:R-:W-:-:S06]  /*17d0*/  WARPGROUP.ARRIVE ;  /* 0x00000000000079c5 */ /* 0x000fcc0000000000 */
[----:B------:R-:W-:Y:S01]  /*17e0*/  HGMMA.64x64x16.F32.BF16 R56, gdesc[UR4], R56, gsb0 ;  /* 0x00e00000043879f0 */ /* 0x000fe20008001838 */
[----:B------:R-:W-:Y:S01]  /*17f0*/  UMOV UR4, UR14 ;  /* 0x0000000e00047c82 */ /* 0x000fe20008000000 */
[----:B------:R-:W-:Y:S01]  /*1800*/  UMOV UR5, 0xc0000010 ;  /* 0xc000001000057882 */ /* 0x000fe20000000000 */
[----:B------:R-:W-:Y:S02]  /*1810*/  WARPGROUP.DEPBAR.LE gsb0, 0x0 ;  /* 0x00008000000079c5 */ /* 0x000fe40000010000 */
[----:B------:R-:W-:-:S06]  /*1820*/  WARPGROUP.ARRIVE ;  /* 0x00000000000079c5 */ /* 0x000fcc0000000000 */
[----:B------:R-:W-:Y:S03]  /*1830*/  HGMMA.64x64x16.F32.BF16 R24, gdesc[UR4], R24, gsb0 ;  /* 0x00e00000041879f0 */ /* 0x000fe60008001818 */
[----:B------:R-:W-:Y:S02]  /*1840*/  WARPGROUP.DEPBAR.LE gsb0, 0x0 ;  /* 0x00008000000079c5 */ /* 0x000fe40000010000 */
[----:B------:R-:W-:Y:S05]  /*1850*/  @!P0 BRA `(.L_x_24) ;  /* 0x0000000000048947 */ /* 0x000fea0003800000 */
[----:B------:R-:W-:Y:S01]  /*1860*/  BPT.TRAP 0x1 ;  /* 0x000000040000795c */ /* 0x000fe20000300000 */
.L_x_24:
[----:B------:R-:W-:Y:S01]  /*1870*/  ULEA UR4, UR11, UR41, 0x3 ;  /* 0x000000290b047291 */ /* 0x000fe2000f8e183f */
[----:B------:R-:W-:-:S03]  /*1880*/  ISETP.GT.U32.AND P1, PT, R19, 0x1, PT ;  /* 0x000000011300780c */ /* 0x000fc60003f24070 */
[----:B------:R-:W-:-:S04]  /*1890*/  UIADD3 UR4, UR4, 0x60, URZ ;  /* 0x0000006004047890 */ /* 0x000fc8000fffe03f */
[----:B------:R-:W-:-:S09]  /*18a0*/  UPRMT UR4, URZ, 0x654, UR4 ;  /* 0x000006543f047896 */ /* 0x000fd20008000004 */
[----:B------:R-:W-:Y:S01]  /*18b0*/  SYNCS.ARRIVE.TRANS64.RED.A1T0 RZ, [UR4], RZ ;  /* 0x000000ffffff79a7 */ /* 0x000fe20008100404 */
[----:B------:R-:W-:Y:S05]  /*18c0*/  @P1 BRA `(.L_x_25) ;  /* 0x0000000000041947 */ /* 0x000fea0003800000 */
[----:B------:R-:W-:Y:S01]  /*18d0*/  BPT.TRAP 0x1 ;  /* 0x000000040000795c */ /* 0x000fe20000300000 */
.L_x_25:
[----:B------:R-:W-:Y:S01]  /*18e0*/  UIADD3 UR10, UR10, 0x1, URZ ;  /* 0x000000010a0a7890 */ /* 0x000fe2000fffe03f */
[C---:B------:R-:W-:Y:S01]  /*18f0*/  ISETP.GT.AND P1, PT, R3.reuse, 0x1, PT ;  /* 0x000000010300780c */ /* 0x040fe20003f24270 */
[----:B------:R-:W-:Y:S01]  /*1900*/  UIADD3 UR11, UR11, 0x1, URZ ;  /* 0x000000010b0b7890 */ /* 0x000fe2000fffe03f */
[----:B------:R-:W-:Y:S01]  /*1910*/  VIADD R3, R3, 0xffffffff ;  /* 0xffffffff03037836 */ /* 0x000fe20000000000 */
[----:B------:R-:W-:Y:S02]  /*1920*/  UISETP.NE.AND UP0, UPT, UR10, 0xc, UPT ;  /* 0x0000000c0a00788c */ /* 0x000fe4000bf05270 */
[----:B------:R-:W-:Y:S02]  /*1930*/  UISETP.NE.AND UP1, UPT, UR11, 0xc, UPT ;  /* 0x0000000c0b00788c */ /* 0x000fe4000bf25270 */
[----:B------:R-:W-:Y:S02]  /*1940*/  USEL UR4, URZ, 0x1, UP0 ;  /* 0x000000013f047887 */ /* 0x000fe40008000000 */
[----:B------:R-:W-:-:S02]  /*1950*/  USEL UR10, UR10, URZ, UP0 ;  /* 0x0000003f0a0a7287 */ /* 0x000fc40008000000 */
[----:B------:R-:W-:Y:S02]  /*1960*/  USEL UR11, UR11, URZ, UP1 ;  /* 0x0000003f0b0b7287 */ /* 0x000fe40008800000 */
[----:B------:R-:W-:Y:S01]  /*1970*/  LOP3.LUT R6, R6, UR4, RZ, 0x3c, !PT ;  /* 0x0000000406067c12 */ /* 0x000fe2000f8e3cff */
[----:B------:R-:W-:Y:S09]  /*1980*/  @P1 BRA `(.L_x_26) ;  /* 0xfffffffc00241947 */ /* 0x000ff2000383ffff */
.L_x_19:
[----:B------:R-:W2:Y:S02]  /*1990*/  LDC R3, c[0x0][0x28c] ;  /* 0x0000a300ff037b82 */ /* 0x000ea40000000800 */
[----:B--2---:R-:W-:-:S13]  /*19a0*/  ISETP.GE.AND P1, PT, R3, 0x1, PT ;  /* 0x000000010300780c */ /* 0x004fda0003f26270 */
[----:B------:R-:W-:Y:S05]  /*19b0*/  @!P1 BRA `(.L_x_27) ;  /* 0x0000000000349947 */ /* 0x000fea0003800000 */
[----:B------:R-:W-:Y:S05]  /*19c0*/  @!P0 BRA `(.L_x_28) ;  /* 0x0000000000048947 */ /* 0x000fea0003800000 */
[----:B------:R-:W-:Y:S01]  /*19d0*/  BPT.TRAP 0x1 ;  /* 0x000000040000795c */ /* 0x000fe20000300000 */
.L_x_28:
[----:B------:R-:W-:Y:S01]  /*19e0*/  VIADD R0, R0, UR39 ;  /* 0x0000002700007c36 */ /* 0x000fe20008000000 */
[----:B------:R-:W-:-:S03]  /*19f0*/  ISETP.GT.U32.AND P0, PT, R19, 0x1, PT ;  /* 0x000000011300780c */ /* 0x000fc60003f04070 */
[----:B01----:R-:W-:-:S05]  /*1a00*/  IMAD.WIDE.U32 R4, R0, -0x55555555, RZ ;  /* 0xaaaaaaab00047825 */ /* 0x003fca00078e00ff */
[----:B------:R-:W-:-:S05]  /*1a10*/  SHF.R.U32.HI R5, RZ, 0x3, R5 ;  /* 0x00000003ff057819 */ /* 0x000fca0000011605 */
[----:B------:R-:W-:-:S05]  /*1a20*/  IMAD R0, R5, -0xc, R0 ;  /* 0xfffffff405007824 */ /* 0x000fca00078e0200 */
[----:B------:R-:W-:-:S05]  /*1a30*/  LEA R0, R0, UR41, 0x3 ;  /* 0x0000002900007c11 */ /* 0x000fca000f8e18ff */
[----:B------:R-:W-:-:S05]  /*1a40*/  VIADD R0, R0, 0x60 ;  /* 0x0000006000007836 */ /* 0x000fca0000000000 */
[----:B------:R-:W-:-:S04]  /*1a50*/  PRMT R0, RZ, 0x654, R0 ;  /* 0x00000654ff007816 */ /* 0x000fc80000000000 */
[----:B------:R2:W-:Y:S01]  /*1a60*/  SYNCS.ARRIVE.TRANS64.RED.A1T0 RZ, [R0+URZ], RZ ;  /* 0x000000ff00ff79a7 */ /* 0x0005e2000810043f */
[----:B------:R-:W-:Y:S05]  /*1a70*/  @P0 BRA `(.L_x_27) ;  /* 0x0000000000040947 */ /* 0x000fea0003800000 */
[----:B------:R-:W-:Y:S01]  /*1a80*/  BPT.TRAP 0x1 ;  /* 0x000000040000795c */ /* 0x000fe20000300000 */
.L_x_27:
[----:B------:R-:W3:Y:S01]  /*1a90*/  LDC R6, c[0x0][0x288] ;  /* 0x0000a200ff067b82 */ /* 0x000ee20000000800 */
[----:B--2---:R-:W-:Y:S01]  /*1aa0*/  LOP3.LUT R0, R22, 0x1, RZ, 0xc0, !PT ;  /* 0x0000000116007812 */ /* 0x004fe200078ec0ff */
[----:B------:R-:W-:Y:S01]  /*1ab0*/  IMAD.SHL.U32 R9, R156, 0x40, RZ ;  /* 0x000000409c097824 */ /* 0x000fe200078e00ff */
[----:B------:R-:W-:Y:S01]  /*1ac0*/  SHF.R.U32.HI R3, RZ, 0x2, R18 ;  /* 0x00000002ff037819 */ /* 0x000fe20000011612 */
[----:B------:R-:W-:Y:S01]  /*1ad0*/  UIADD3 UR39, UR40, UR39, URZ ;  /* 0x0000002728277290 */ /* 0x000fe2000fffe03f */
[----:B01----:R-:W-:Y:S01]  /*1ae0*/  LOP3.LUT R4, R18, 0x60, RZ, 0xc0, !PT ;  /* 0x0000006012047812 */ /* 0x003fe200078ec0ff */
[----:B------:R-:W-:Y:S01]  /*1af0*/  IMAD.SHL.U32 R10, R0, 0x40, RZ ;  /* 0x00000040000a7824 */ /* 0x000fe200078e00ff */
[----:B------:R-:W-:Y:S01]  /*1b00*/  LOP3.LUT R3, R3, 0x7, RZ, 0xc0, !PT ;  /* 0x0000000703037812 */ /* 0x000fe200078ec0ff */
[----:B------:R-:W-:Y:S01]  /*1b10*/  IMAD.SHL.U32 R13, R155, 0x200, RZ ;  /* 0x000002009b0d7824 */ /* 0x000fe200078e00ff */
[----:B------:R-:W-:Y:S01]  /*1b20*/  SHF.R.U32.HI R8, RZ, 0x1, R4 ;  /* 0x00000001ff087819 */ /* 0x000fe20000011604 */
[----:B------:R-:W-:Y:S01]  /*1b30*/  UISETP.GT.U32.AND UP0, UPT, UR39, 0xb, UPT ;  /* 0x0000000b2700788c */ /* 0x000fe2000bf04070 */
[----:B------:R-:W-:Y:S01]  /*1b40*/  LOP3.LUT R4, R18, 0x3, RZ, 0xc0, !PT ;  /* 0x0000000312047812 */ /* 0x000fe200078ec0ff */
[----:B------:R-:W-:Y:S01]  /*1b50*/  ULDC UR7, c[0x0][0x284] ;  /* 0x0000a10000077ab9 */ /* 0x000fe20000000800 */
[--C-:B------:R-:W-:Y:S01]  /*1b60*/  IADD3 R5, RZ, -R8, -R3.reuse ;  /* 0x80000008ff057210 */ /* 0x100fe20007ffe803 */
[----:B------:R-:W-:Y:S01]  /*1b70*/  UISETP.LT.U32.AND UP0, UPT, UR40, 0xc, UP0 ;  /* 0x0000000c2800788c */ /* 0x000fe20008701070 */
[----:B------:R-:W-:Y:S01]  /*1b80*/  LOP3.LUT R3, R10, 0x40, R3, 0xe2, !PT ;  /* 0x000000400a037812 */ /* 0x000fe200078ee203 */
[----:B------:R-:W-:Y:S01]  /*1b90*/  IMAD.SHL.U32 R10, R18, 0x2, RZ ;  /* 0x00000002120a7824 */ /* 0x000fe200078e00ff */
[----:B------:R-:W-:Y:S01]  /*1ba0*/  UISETP.GE.U32.AND UP1, UPT, UR40, 0xc, UPT ;  /* 0x0000000c2800788c */ /* 0x000fe2000bf26070 */
[----:B------:R-:W-:Y:S01]  /*1bb0*/  SHF.R.S32.HI R159, RZ, 0x1f, R23 ;  /* 0x0000001fff9f7819 */ /* 0x000fe20000011417 */
[----:B------:R-:W-:Y:S01]  /*1bc0*/  ULDC.64 UR8, c[0x0][0x5d0] ;  /* 0x0001740000087ab9 */ /* 0x000fe20000000a00 */
[----:B------:R-:W-:Y:S01]  /*1bd0*/  UIMAD.WIDE.U32 UR4, UR39, -0x55555555, URZ ;  /* 0xaaaaaaab270478a5 */ /* 0x000fe2000f8e003f */
[C---:B------:R-:W-:Y:S01]  /*1be0*/  LOP3.LUT R10, R9.reuse, 0x6, R10, 0xf8, !PT ;  /* 0x00000006090a7812 */ /* 0x040fe200078ef80a */
[----:B------:R-:W-:Y:S01]  /*1bf0*/  USEL UR6, URZ, 0x1, !UP0 ;  /* 0x000000013f067887 */ /* 0x000fe2000c000000 */
[----:B------:R-:W-:Y:S01]  /*1c00*/  IMAD R0, R0, -0x40, R5 ;  /* 0xffffffc000007824 */ /* 0x000fe200078e0205 */
[----:B---3--:R-:W-:Y:S01]  /*1c10*/  ISETP.GE.AND P0, PT, R9, R6, PT ;  /* 0x000000060900720c */ /* 0x008fe20003f06270 */
[----:B------:R-:W-:Y:S01]  /*1c20*/  IMAD R14, R4, -0x2, R6 ;  /* 0xfffffffe040e7824 */ /* 0x000fe200078e0206 */
[----:B------:R-:W-:Y:S01]  /*1c30*/  SHF.R.S32.HI R11, RZ, 0x1f, R10 ;  /* 0x0000001fff0b7819 */ /* 0x000fe2000001140a */
[----:B------:R-:W-:Y:S01]  /*1c40*/  IMAD R4, R159, UR8, RZ ;  /* 0x000000089f047c24 */ /* 0x000fe2000f8e02ff */
[----:B------:R-:W-:Y:S01]  /*1c50*/  ISETP.GE.OR P0, PT, R13, UR7, P0 ;  /* 0x000000070d007c0c */ /* 0x000fe20008706670 */
[----:B------:R-:W-:Y:S01]  /*1c60*/  IMAD.WIDE R6, R155, 0x200, RZ ;  /* 0x000002009b067825 */ /* 0x000fe200078e02ff */
[----:B------:R-:W-:-:S02]  /*1c70*/  USHF.R.U32.HI UR4, URZ, 0x3, UR5 ;  /* 0x000000033f047899 */ /* 0x000fc40008011605 */
[----:B------:R-:W-:Y:S01]  /*1c80*/  ULOP3.LUT UR38, UR38, UR6, URZ, 0x3c, !UPT ;  /* 0x0000000626267292 */ /* 0x000fe2000f8e3c3f */
[C---:B------:R-:W-:Y:S01]  /*1c90*/  IMAD R15, R23.reuse, UR9, R4 ;  /* 0x00000009170f7c24 */ /* 0x040fe2000f8e0204 */
[----:B------:R-:W-:Y:S01]  /*1ca0*/  LOP3.LUT R169, R6, R3, R8, 0xfe, !PT ;  /* 0x0000000306a97212 */ /* 0x000fe200078efe08 */
[----:B------:R-:W-:Y:S01]  /*1cb0*/  IMAD.WIDE.U32 R4, R23, UR8, R10 ;  /* 0x0000000817047c25 */ /* 0x000fe2000f8e000a */
[----:B------:R-:W-:Y:S01]  /*1cc0*/  UIMAD UR39, UR4, -0xc, UR39 ;  /* 0xfffffff4042778a4 */ /* 0x000fe2000f8e0227 */
[----:B------:R-:W-:Y:S01]  /*1cd0*/  IADD3 R3, -R13, UR7, R0 ;  /* 0x000000070d037c10 */ /* 0x000fe2000fffe100 */
[----:B------:R-:W-:Y:S01]  /*1ce0*/  @UP1 ULOP3.LUT UR38, UR38, 0x1, UR4, 0x78, !UPT ;  /* 0x0000000126261892 */ /* 0x000fe2000f8e7804 */
[----:B------:R-:W-:Y:S02]  /*1cf0*/  IMAD.IADD R5, R5, 0x1, R15 ;  /* 0x0000000105057824 */ /* 0x000fe400078e020f */
[----:B------:R-:W-:Y:S02]  /*1d00*/  IMAD.IADD R14, R14, 0x1, -R9 ;  /* 0x000000010e0e7824 */ /* 0x000fe400078e0a09 */
[----:B------:R-:W-:Y:S01]  /*1d10*/  IMAD.MOV.U32 R0, RZ, RZ, -0x1 ;  /* 0xffffffffff007424 */ /* 0x000fe200078e00ff */
[----:B------:R-:W-:Y:S06]  /*1d20*/  @P0 BRA `(.L_x_29) ;  /* 0x000000a4005c0947 */ /* 0x000fec0003800000 */
[----:B------:R-:W0:Y:S01]  /*1d30*/  LDC.64 R12, c[0x0][0x5c8] ;  /* 0x00017200ff0c7b82 */ /* 0x000e220000000a00 */
[----:B-----5:R-:W-:Y:S01]  /*1d40*/  FSETP.NEU.AND P1, PT, R154, RZ, PT ;  /* 0x000000ff9a00720b */ /* 0x020fe20003f2d000 */
[----:B------:R-:W-:Y:S01]  /*1d50*/  BSSY B0, `(.L_x_29) ;  /* 0x0000a54000007945 */ /* 0x000fe20003800000 */
[----:B------:R-:W-:-:S04]  /*1d60*/  ISETP.GT.AND P4, PT, R14, RZ, PT ;  /* 0x000000ff0e00720c */ /* 0x000fc80003f84270 */
[----:B------:R-:W-:Y:S01]  /*1d70*/  ISETP.GT.AND P0, PT, R3, RZ, P4 ;  /* 0x000000ff0300720c */ /* 0x000fe20002704270 */
[-C--:B0-----:R-:W-:Y:S02]  /*1d80*/  IMAD R8, R7, R12.reuse, RZ ;  /* 0x0000000c07087224 */ /* 0x081fe400078e02ff */
[----:B------:R-:W-:-:S04]  /*1d90*/  IMAD.WIDE.U32 R156, R169, R12, R4 ;  /* 0x0000000ca99c7225 */ /* 0x000fc800078e0004 */
[----:B------:R-:W-:-:S04]  /*1da0*/  IMAD R5, R169, R13, R8 ;  /* 0x0000000da9057224 */ /* 0x000fc800078e0208 */
[----:B------:R-:W-:Y:S01]  /*1db0*/  IMAD.IADD R155, R157, 0x1, R5 ;  /* 0x000000019d9b7824 */ /* 0x000fe200078e0205 */
[----:B------:R-:W-:Y:S06]  /*1dc0*/  @!P1 BRA `(.L_x_30) ;  /* 0x0000007000949947 */ /* 0x000fec0003800000 */
[----:B------:R-:W0:Y:S01]  /*1dd0*/  LDC.64 R162, c[0x0][0x5b8] ;  /* 0x00016e00ffa27b82 */ /* 0x000e220000000a00 */
[----:B------:R-:W-:-:S07]  /*1de0*/  ULDC.64 UR4, c[0x0][0x5c0] ;  /* 0x0001700000047ab9 */ /* 0x000fce0000000a00 */
[----:B------:R-:W1:Y:S08]  /*1df0*/  LDC.64 R20, c[0x0][0x5b0] ;  /* 0x00016c00ff147b82 */ /* 0x000e700000000a00 */
[----:B------:R-:W2:Y:S01]  /*1e00*/  LDC.64 R160, c[0x0][0x5a8] ;  /* 0x00016a00ffa07b82 */ /* 0x000ea20000000a00 */
[-C--:B0-----:R-:W-:Y:S02]  /*1e10*/  IMAD R4, R159, R162.reuse, RZ ;  /* 0x000000a29f047224 */ /* 0x081fe400078e02ff */
[----:B------:R-:W-:-:S04]  /*1e20*/  IMAD.WIDE.U32 R166, R23, R162, R10 ;  /* 0x000000a217a67225 */ /* 0x000fc800078e000a */
[----:B------:R-:W-:Y:S02]  /*1e30*/  IMAD R159, R23, R163, R4 ;  /* 0x000000a3179f7224 */ /* 0x000fe400078e0204 */
[-C--:B-1----:R-:W-:Y:S02]  /*1e40*/  IMAD R6, R7, R20.reuse, RZ ;  /* 0x0000001407067224 */ /* 0x082fe400078e02ff */
[----:B------:R-:W-:Y:S02]  /*1e50*/  IMAD.IADD R165, R167, 0x1, R159 ;  /* 0x00000001a7a57824 */ /* 0x000fe400078e029f */
[----:B------:R-:W-:Y:S02]  /*1e60*/  IMAD.MOV.U32 R164, RZ, RZ, R166 ;  /* 0x000000ffffa47224 */ /* 0x000fe400078e00a6 */
[C---:B------:R-:W-:Y:S02]  /*1e70*/  IMAD R163, R169.reuse, R21, R6 ;  /* 0x00000015a9a37224 */ /* 0x040fe400078e0206 */
[----:B------:R-:W-:-:S04]  /*1e80*/  IMAD.WIDE.U32 R4, R169, R20, R164 ;  /* 0x00000014a9047225 */ /* 0x000fc800078e00a4 */
[----:B------:R-:W-:Y:S01]  /*1e90*/  IMAD.IADD R5, R5, 0x1, R163 ;  /* 0x0000000105057824 */ /* 0x000fe200078e02a3 */
[----:B--2---:R-:W-:-:S04]  /*1ea0*/  LEA R8, P1, R4, R160, 0x1 ;  /* 0x000000a004087211 */ /* 0x004fc800078208ff */
[----:B------:R-:W-:-:S05]  /*1eb0*/  LEA.HI.X R9, R4, R161, R5, 0x1, P1 ;  /* 0x000000a104097211 */ /* 0x000fca00008f0c05 */
[----:B------:R-:W2:Y:S01]  /*1ec0*/  @P0 LDG.E.LTC128B.U16 R15, desc[UR36][R8.64] ;  /* 0x00000024080f0981 */ /* 0x000ea2000c1e1520 */
[----:B------:R-:W-:Y:S01]  /*1ed0*/  LEA R6, P1, R156, UR4, 0x1 ;  /* 0x000000049c067c11 */ /* 0x000fe2000f8208ff */
[----:B------:R-:W-:Y:S01]  /*1ee0*/  IMAD.WIDE.U32 R4, R169, R20, R10 ;  /* 0x00000014a9047225 */ /* 0x000fe200078e000a */
[----:B------:R-:W-:Y:S01]  /*1ef0*/  ISETP.GT.AND P6, PT, R14, 0x1, PT ;  /* 0x000000010e00780c */ /* 0x000fe20003fc4270 */
[----:B------:R-:W-:Y:S01]  /*1f00*/  BSSY B1, `(.L_x_31) ;  /* 0x0000013000017945 */ /* 0x000fe20003800000 */
[----:B------:R-:W-:Y:S01]  /*1f10*/  LOP3.LUT R152, R152, 0xfffffffd, RZ, 0xc0, !PT ;  /* 0xfffffffd98987812 */ /* 0x000fe200078ec0ff */
[----:B------:R-:W-:Y:S02]  /*1f20*/  IMAD.IADD R5, R163, 0x1, R5 ;  /* 0x00000001a3057824 */ /* 0x000fe400078e0205 */
[----:B------:R-:W-:-:S04]  /*1f30*/  IMAD.WIDE.U32 R4, R23, R162, R4 ;  /* 0x000000a217047225 */ /* 0x000fc800078e0004 */
[----:B------:R-:W-:-:S04]  /*1f40*/  IMAD.IADD R5, R159, 0x1, R5 ;  /* 0x000000019f057824 */ /* 0x000fc800078e0205 */
[----:B------:R-:W-:Y:S01]  /*1f50*/  @P6 LOP3.LUT R152, R152, 0x2, RZ, 0xfc, !PT ;  /* 0x0000000298986812 */ /* 0x000fe200078efcff */
[----:B--2---:R-:W-:-:S04]  /*1f60*/  IMAD.U32 R7, R15, 0x10000, RZ ;  /* 0x000100000f077824 */ /* 0x004fc800078e00ff */
[----:B------:R-:W-:-:S04]  /*1f70*/  FMUL R7, R7, R154 ;  /* 0x0000009a07077220 */ /* 0x000fc80000400000 */
[----:B------:R-:W-:Y:S01]  /*1f80*/  FFMA R120, R120, R153, R7 ;  /* 0x0000009978787223 */ /* 0x000fe20000000007 */
[----:B------:R-:W-:Y:S02]  /*1f90*/  LEA.HI.X R7, R156, UR5, R155, 0x1, P1 ;  /* 0x000000059c077c11 */ /* 0x000fe400088f0c9b */
[----:B------:R-:W-:Y:S02]  /*1fa0*/  ISETP.GT.AND P1, PT, R3, RZ, P6 ;  /* 0x000000ff0300720c */ /* 0x000fe40003724270 */
[----:B------:R-:W-:Y:S02]  /*1fb0*/  F2FP.BF16.F32.PACK_AB R120, RZ, R120 ;  /* 0x00000078ff78723e */ /* 0x000fe400000010ff */
[----:B------:R-:W-:-:S03]  /*1fc0*/  LEA R156, P2, R4, R160, 0x1 ;  /* 0x000000a0049c7211 */ /* 0x000fc600078408ff */
[----:B------:R0:W-:Y:S01]  /*1fd0*/  @P0 STG.E.U16 desc[UR36][R6.64], R120 ;  /* 0x0000007806000986 */ /* 0x0001e2000c101524 */
[----:B------:R-:W-:Y:S01]  /*1fe0*/  LEA.HI.X R157, R4, R161, R5, 0x1, P2 ;  /* 0x000000a1049d7211 */ /* 0x000fe200010f0c05 */
[C---:B------:R-:W-:Y:S01]  /*1ff0*/  IMAD.SHL.U32 R4, R20.reuse, 0x8, RZ ;  /* 0x0000000814047824 */ /* 0x040fe200078e00ff */
[----:B------:R-:W-:-:S03]  /*2000*/  SHF.L.U64.HI R5, R20, 0x3, R21 ;  /* 0x0000000314057819 */ /* 0x000fc60000010215 */
[----:B------:R-:W-:Y:S05]  /*2010*/  @!P1 BRA `(.L_x_32) ;  /* 0x0000000000049947 */ /* 0x000fea0003800000 */
[----:B------:R1:W5:Y:S02]  /*2020*/  LDG.E.LTC128B.U16 R15, desc[UR36][R156.64+0x2] ;  /* 0x000002249c0f7981 */ /* 0x000364000c1e1520 */
.L_x_32:
[----:B------:R-:W-:Y:S05]  /*2030*/  BSYNC B1 ;  /* 0x0000000000017941 */ /* 0x000fea0003800000 */
.L_x_31:
[----:B------:R-:W-:Y:S01]  /*2040*/  IMAD.WIDE.U32 R168, R169, R20, R4 ;  /* 0x00000014a9a87225 */ /* 0x000fe200078e0004 */
[----:B------:R-:W-:Y:S02]  /*2050*/  ISETP.GT.AND P0, PT, R3, 0x8, P4 ;  /* 0x000000080300780c */ /* 0x000fe40002704270 */
[C---:B0----5:R-:W-:Y:S01]  /*2060*/  PRMT R120, R15.reuse, 0x7610, R120 ;  /* 0x000076100f787816 */ /* 0x061fe20000000078 */
[----:B------:R-:W-:Y:S01]  /*2070*/  IMAD.U32 R155, R15, 0x10000, RZ ;  /* 0x000100000f9b7824 */ /* 0x000fe200078e00ff */
[----:B------:R-:W-:Y:S01]  /*2080*/  IADD3 R166, P2, R166, R168, RZ ;  /* 0x000000a8a6a67210 */ /* 0x000fe20007f5e0ff */
[----:B------:R-:W-:Y:S02]  /*2090*/  IMAD.IADD R163, R163, 0x1, R169 ;  /* 0x00000001a3a37824 */ /* 0x000fe400078e02a9 */
[----:B------:R-:W-:Y:S02]  /*20a0*/  FMUL R4, R155, R154 ;  /* 0x0000009a9b047220 */ /* 0x000fe40000400000 */
[----:B------:R-:W-:-:S02]  /*20b0*/  IMAD.X R164, R163, 0x1, R165, P2 ;  /* 0x00000001a3a47824 */ /* 0x000fc400010e06a5 */
[----:B------:R-:W-:Y:S01]  /*20c0*/  FFMA R121, R121, R153, R4 ;  /* 0x0000009979797223 */ /* 0x000fe20000000004 */
[----:B------:R-:W-:-:S04]  /*20d0*/  LEA R4, P2, R166, R160, 0x1 ;  /* 0x000000a0a6047211 */ /* 0x000fc800078408ff */
[----:B------:R-:W-:Y:S02]  /*20e0*/  F2FP.BF16.F32.PACK_AB R121, RZ, R121 ;  /* 0x00000079ff79723e */ /* 0x000fe400000010ff */
[----:B------:R-:W-:-:S03]  /*20f0*/  LEA.HI.X R5, R166, R161, R164, 0x1, P2 ;  /* 0x000000a1a6057211 */ /* 0x000fc600010f0ca4 */
[----:B------:R0:W-:Y:S04]  /*2100*/  @P1 STG.E.U16 desc[UR36][R6.64+0x2], R121 ;  /* 0x0000027906001986 */ /* 0x0001e8000c101524 */
[----:B------:R-:W2:Y:S01]  /*2110*/  @P0 LDG.E.LTC128B.U16 R120, desc[UR36][R4.64] ;  /* 0x0000002404780981 */ /* 0x000ea2000c1e1520 */
[----:B------:R-:W-:Y:S01]  /*2120*/  IADD3 R10, P1, R10, R168, RZ ;  /* 0x000000a80a0a7210 */ /* 0x000fe20007f3e0ff */
[----:B------:R-:W-:Y:S01]  /*2130*/  BSSY B1, `(.L_x_33) ;  /* 0x0000011000017945 */ /* 0x000fe20003800000 */
[----:B------:R-:W-:-:S03]  /*2140*/  ISETP.GT.AND P2, PT, R3, 0x8, P6 ;  /* 0x000000080300780c */ /* 0x000fc60003744270 */
[----:B------:R-:W-:Y:S02]  /*2150*/  IMAD.X R11, R11, 0x1, R163, P1 ;  /* 0x000000010b0b7824 */ /* 0x000fe400008e06a3 */
[----:B------:R-:W-:Y:S01]  /*2160*/  IMAD.WIDE.U32 R162, R23, R162, R10 ;  /* 0x000000a217a27225 */ /* 0x000fe200078e000a */
[C---:B------:R-:W-:Y:S02]  /*2170*/  SHF.L.U64.HI R11, R12.reuse, 0x4, R13 ;  /* 0x000000040c0b7819 */ /* 0x040fe4000001020d */
[----:B------:R-:W-:Y:S01]  /*2180*/  LEA R10, P1, R12, R6, 0x4 ;  /* 0x000000060c0a7211 */ /* 0x000fe200078220ff */
[----:B------:R-:W-:Y:S01]  /*2190*/  IMAD.IADD R23, R159, 0x1, R163 ;  /* 0x000000019f177824 */ /* 0x000fe200078e02a3 */
[----:B------:R-:W-:-:S03]  /*21a0*/  LEA R160, P3, R162, R160, 0x1 ;  /* 0x000000a0a2a07211 */ /* 0x000fc600078608ff */
[----:B------:R-:W-:Y:S01]  /*21b0*/  IMAD.X R11, R11, 0x1, R7, P1 ;  /* 0x000000010b0b7824 */ /* 0x000fe200008e0607 */
[----:B------:R-:W-:Y:S01]  /*21c0*/  LEA.HI.X R161, R162, R161, R23, 0x1, P3 ;  /* 0x000000a1a2a17211 */ /* 0x000fe200018f0c17 */
[----:B--2---:R-:W-:-:S04]  /*21d0*/  IMAD.U32 R15, R120, 0x10000, RZ ;  /* 0x00010000780f7824 */ /* 0x004fc800078e00ff */
[----:B------:R-:W-:-:S04]  /*21e0*/  FMUL R15, R15, R154 ;  /* 0x0000009a0f0f7220 */ /* 0x000fc80000400000 */
[----:B------:R-:W-:-:S05]  /*21f0*/  FFMA R15, R122, R153, R15 ;  /* 0x000000997a0f7223 */ /* 0x000fca000000000f */
[----:B------:R-:W-:-:S05]  /*2200*/  F2FP.BF16.F32.PACK_AB R15, RZ, R15 ;  /* 0x0000000fff0f723e */ /* 0x000fca00000010ff */
[----:B------:R0:W-:Y:S01]  /*2210*/  @P0 STG.E.U16 desc[UR36][R10.64], R15 ;  /* 0x0000000f0a000986 */ /* 0x0001e2000c101524 */
[----:B------:R-:W-:Y:S05]  /*2220*/  @!P2 BRA `(.L_x_34) ;  /* 0x000000000004a947 */ /* 0x000fea0003800000 */
[----:B------:R2:W5:Y:S02]  /*2230*/  LDG.E.LTC128B.U16 R120, desc[UR36][R160.64+0x2] ;  /* 0x00000224a0787981 */ /* 0x000564000c1e1520 */
.L_x_34:
[----:B------:R-:W-:Y:S05]  /*2240*/  BSYNC B1 ;  /* 0x0000000000017941 */ /* 0x000fea0003800000 */
.L_x_33:
[----:B0----5:R-:W-:Y:S01]  /*2250*/  IMAD.U32 R15, R120, 0x10000, RZ ;  /* 0x00010000780f7824 */ /* 0x021fe200078e00ff */
[----:B------:R-:W-:Y:S01]  /*2260*/  ISETP.GT.AND P3, PT, R14, 0x8, PT ;  /* 0x000000080e00780c */ /* 0x000fe20003f64270 */
[----:B------:R-:W-:Y:S01]  /*2270*/  BSSY B1, `(.L_x_35) ;  /* 0x000000a000017945 */ /* 0x000fe20003800000 */
[----:B------:R-:W-:Y:S01]  /*2280*/  LOP3.LUT R152, R152, 0xfffffffb, RZ, 0xc0, !PT ;  /* 0xfffffffb98987812 */ /* 0x000fe200078ec0ff */
[----:B------:R-:W-:Y:S01]  /*2290*/  FMUL R122, R15, R154 ;  /* 0x0000009a0f7a7220 */ /* 0x000fe20000400000 */
[----:B------:R-:W-:-:S03]  /*22a0*/  ISETP.GT.AND P1, PT, R3, RZ, P3 ;  /* 0x000000ff0300720c */ /* 0x000fc60001f24270 */
[----:B------:R-:W-:-:S05]  /*22b0*/  FFMA R122, R123, R153, R122 ;  /* 0x000000997b7a7223 */ /* 0x000fca000000007a */
[----:B------:R-:W-:Y:S02]  /*22c0*/  F2FP.BF16.F32.PACK_AB R122, RZ, R122 ;  /* 0x0000007aff7a723e */ /* 0x000fe400000010ff */
[----:B------:R-:W-:-:S03]  /*22d0*/  @P3 LOP3.LUT R152, R152, 0x4, RZ, 0xfc, !PT ;  /* 0x0000000498983812 */ /* 0x000fc600078efcff */
[----:B------:R0:W-:Y:S01]  /*22e0*/  @P2 STG.E.U16 desc[UR36][R10.64+0x2], R122 ;  /* 0x0000027a0a002986 */ /* 0x0001e2000c101524 */
[----:B------:R-:W-:Y:S05]  /*22f0*/  @!P1 BRA `(.L_x_36) ;  /* 0x0000000000049947 */ /* 0x000fea0003800000 */
[----:B------:R3:W5:Y:S02]  /*2300*/  LDG.E.LTC128B.U16 R120, desc[UR36][R156.64+0x10] ;  /* 0x000010249c787981 */ /* 0x000764000c1e1520 */
.L_x_36:
[----:B------:R-:W-:Y:S05]  /*2310*/  BSYNC B1 ;  /* 0x0000000000017941 */ /* 0x000fea0003800000 */
.L_x_35:
[----:B-----5:R-:W-:Y:S01]  /*2320*/  IMAD.U32 R15, R120, 0x10000, RZ ;  /* 0x00010000780f7824 */ /* 0x020fe200078e00ff */
        /* <DEDUP_REMOVED lines=11> */
.L_x_38:
[----:B------:R-:W-:Y:S05]  /*23e0*/  BSYNC B1 ;  /* 0x0000000000017941 */ /* 0x000fea0003800000 */
.L_x_37:
[----:B----45:R-:W-:Y:S01]  /*23f0*/  IMAD.U32 R15, R120, 0x10000, RZ ;  /* 0x00010000780f7824 */ /* 0x030fe200078e00ff */
[----:B------:R-:W-:Y:S01]  /*2400*/  ISETP.GT.AND P1, PT, R3, 0x8, P3 ;  /* 0x000000080300780c */ /* 0x000fe20001f24270 */
[----:B------:R-:W-:Y:S02]  /*2410*/  BSSY B1, `(.L_x_39) ;  /* 0x0000007000017945 */ /* 0x000fe40003800000 */
[----:B0-----:R-:W-:-:S04]  /*2420*/  FMUL R122, R15, R154 ;  /* 0x0000009a0f7a7220 */ /* 0x001fc80000400000 */
[----:B------:R-:W-:-:S05]  /*2430*/  FFMA R122, R125, R153, R122 ;  /* 0x000000997d7a7223 */ /* 0x000fca000000007a */
[----:B------:R-:W-:-:S05]  /*2440*/  F2FP.BF16.F32.PACK_AB R122, RZ, R122 ;  /* 0x0000007aff7a723e */ /* 0x000fca00000010ff */
[----:B------:R0:W-:Y:S01]  /*2450*/  @P0 STG.E.U16 desc[UR36][R6.64+0x12], R122 ;  /* 0x0000127a06000986 */ /* 0x0001e2000c101524 */
[----:B------:R-:W-:Y:S05]  /*2460*/  @!P1 BRA `(.L_x_40) ;  /* 0x0000000000049947 */ /* 0x000fea0003800000 */
[----:B------:R4:W5:Y:S02]  /*2470*/  LDG.E.LTC128B.U16 R120, desc[UR36][R160.64+0x10] ;  /* 0x00001024a0787981 */ /* 0x000964000c1e1520 */
.L_x_40:
[----:B------:R-:W-:Y:S05]  /*2480*/  BSYNC B1 ;  /* 0x0000000000017941 */ /* 0x000fea0003800000 */
.L_x_39:
[----:B-----5:R-:W-:Y:S01]  /*2490*/  IMAD.U32 R15, R120, 0x10000, RZ ;  /* 0x00010000780f7824 */ /* 0x020fe200078e00ff */
[----:B------:R-:W-:Y:S01]  /*24a0*/  ISETP.GT.AND P0, PT, R3, 0x8, P2 ;  /* 0x000000080300780c */ /* 0x000fe20001704270 */
[----:B------:R-:W-:Y:S02]  /*24b0*/  BSSY B1, `(.L_x_41) ;  /* 0x0000007000017945 */ /* 0x000fe40003800000 */
[----:B------:R-:W-:-:S04]  /*24c0*/  FMUL R15, R15, R154 ;  /* 0x0000009a0f0f7220 */ /* 0x000fc80000400000 */
[----:B------:R-:W-:-:S05]  /*24d0*/  FFMA R15, R126, R153, R15 ;  /* 0x000000997e0f7223 */ /* 0x000fca000000000f */
[----:B------:R-:W-:-:S05]  /*24e0*/  F2FP.BF16.F32.PACK_AB R15, RZ, R15 ;  /* 0x0000000fff0f723e */ /* 0x000fca00000010ff */
[----:B------:R0:W-:Y:S01]  /*24f0*/  @P1 STG.E.U16 desc[UR36][R10.64+0x10], R15 ;  /* 0x0000100f0a001986 */ /* 0x0001e2000c101524 */
[----:B------:R-:W-:Y:S05]  /*2500*/  @!P0 BRA `(.L_x_42) ;  /* 0x0000000000048947 */ /* 0x000fea0003800000 */
[----:B------:R0:W5:Y:S02]  /*2510*/  LDG.E.LTC128B.U16 R120, desc[UR36][R160.64+0x12] ;  /* 0x00001224a0787981 */ /* 0x000164000c1e1520 */
.L_x_42:
[----:B------:R-:W-:Y:S05]  /*2520*/  BSYNC B1 ;  /* 0x0000000000017941 */ /* 0x000fea0003800000 */
.L_x_41:
[----:B0----5:R-:W-:Y:S01]  /*2530*/  IMAD.U32 R15, R120, 0x10000, RZ ;  /* 0x00010000780f7824 */ /* 0x021fe200078e00ff */
[----:B------:R-:W-:Y:S01]  /*2540*/  ISETP.GT.AND P2, PT, R14, 0x10, PT ;  /* 0x000000100e00780c */ /* 0x000fe20003f44270 */
[----:B------:R-:W-:Y:S01]  /*2550*/  BSSY B1, `(.L_x_43) ;  /* 0x000000a000017945 */ /* 0x000fe20003800000 */
[----:B------:R-:W-:Y:S01]  /*2560*/  LOP3.LUT R152, R152, 0xffffffef, RZ, 0xc0, !PT ;  /* 0xffffffef98987812 */ /* 0x000fe200078ec0ff */
[----:B------:R-:W-:-:S04]  /*2570*/  FMUL R122, R15, R154 ;  /* 0x0000009a0f7a7220 */ /* 0x000fc80000400000 */
[----:B------:R-:W-:-:S05]  /*2580*/  FFMA R122, R127, R153, R122 ;  /* 0x000000997f7a7223 */ /* 0x000fca000000007a */
[----:B------:R-:W-:Y:S02]  /*2590*/  F2FP.BF16.F32.PACK_AB R122, RZ, R122 ;  /* 0x0000007aff7a723e */ /* 0x000fe400000010ff */
[----:B------:R-:W-:-:S03]  /*25a0*/  @P2 LOP3.LUT R152, R152, 0x10, RZ, 0xfc, !PT ;  /* 0x0000001098982812 */ /* 0x000fc600078efcff */
[----:B------:R0:W-:Y:S01]  /*25b0*/  @P0 STG.E.U16 desc[UR36][R10.64+0x12], R122 ;  /* 0x0000127a0a000986 */ /* 0x0001e2000c101524 */
[----:B------:R-:W-:-:S13]  /*25c0*/  ISETP.GT.AND P0, PT, R3, RZ, P2 ;  /* 0x000000ff0300720c */ /* 0x000fda0001704270 */
[----:B0-----:R-:W-:Y:S05]  /*25d0*/  @!P0 BRA `(.L_x_44) ;  /* 0x0000000000048947 */ /* 0x001fea0003800000 */
[----:B------:R0:W5:Y:S02]  /*25e0*/  LDG.E.LTC128B.U16 R120, desc[UR36][R156.64+0x20] ;  /* 0x000020249c787981 */ /* 0x000164000c1e1520 */
.L_x_44:
[----:B------:R-:W-:Y:S05]  /*25f0*/  BSYNC B1 ;  /* 0x0000000000017941 */ /* 0x000fea0003800000 */
.L_x_43:
[----:B-----5:R-:W-:Y:S01]  /*2600*/  IMAD.U32 R15, R120, 0x10000, RZ ;  /* 0x00010000780f7824 */ /* 0x020fe200078e00ff */
[C---:B------:R-:W-:Y:S01]  /*2610*/  SHF.L.U64.HI R123, R12.reuse, 0x8, R13 ;  /* 0x000000080c7b7819 */ /* 0x040fe2000001020d */
[----:B------:R-:W-:Y:S01]  /*2620*/  IMAD.SHL.U32 R121, R12, 0x100, RZ ;  /* 0x000001000c797824 */ /* 0x000fe200078e00ff */
[----:B------:R-:W-:Y:S01]  /*2630*/  ISETP.GT.AND P1, PT, R14, 0x11, PT ;  /* 0x000000110e00780c */ /* 0x000fe20003f24270 */
[----:B------:R-:W-:Y:S01]  /*2640*/  FMUL R15, R15, R154 ;  /* 0x0000009a0f0f7220 */ /* 0x000fe20000400000 */
[----:B------:R-:W-:Y:S01]  /*2650*/  LOP3.LUT R152, R152, 0xffffffdf, RZ, 0xc0, !PT ;  /* 0xffffffdf98987812 */ /* 0x000fe200078ec0ff */
[----:B------:R-:W-:Y:S01]  /*2660*/  BSSY B1, `(.L_x_45) ;  /* 0x000000d000017945 */ /* 0x000fe20003800000 */
[----:B------:R-:W-:Y:S01]  /*2670*/  LOP3.LUT R23, R121, 0x2, RZ, 0xfc, !PT ;  /* 0x0000000279177812 */ /* 0x000fe200078efcff */
[----:B------:R-:W-:-:S05]  /*2680*/  FFMA R15, R128, R153, R15 ;  /* 0x00000099800f7223 */ /* 0x000fca000000000f */
[----:B------:R-:W-:-:S03]  /*2690*/  F2FP.BF16.F32.PACK_AB R15, RZ, R15 ;  /* 0x0000000fff0f723e */ /* 0x000fc600000010ff */
[----:B------:R-:W-:Y:S02]  /*26a0*/  @P1 LOP3.LUT R152, R152, 0x20, RZ, 0xfc, !PT ;  /* 0x0000002098981812 */ /* 0x000fe400078efcff */
[----:B------:R0:W-:Y:S01]  /*26b0*/  @P0 STG.E.U16 desc[UR36][R6.64+0x20], R15 ;  /* 0x0000200f06000986 */ /* 0x0001e2000c101524 */
[----:B------:R-:W-:-:S05]  /*26c0*/  IADD3 R162, P0, R23, R6, RZ ;  /* 0x0000000617a27210 */ /* 0x000fca0007f1e0ff */
[----:B------:R-:W-:Y:S01]  /*26d0*/  IMAD.X R163, R123, 0x1, R7, P0 ;  /* 0x000000017ba37824 */ /* 0x000fe200000e0607 */
[----:B------:R-:W-:-:S05]  /*26e0*/  IADD3 R12, P0, R121, R6, RZ ;  /* 0x00000006790c7210 */ /* 0x000fca0007f1e0ff */
[----:B------:R-:W-:Y:S01]  /*26f0*/  IMAD.X R13, R123, 0x1, R7, P0 ;  /* 0x000000017b0d7824 */ /* 0x000fe200000e0607 */
[----:B------:R-:W-:-:S13]  /*2700*/  ISETP.GT.AND P0, PT, R3, RZ, P1 ;  /* 0x000000ff0300720c */ /* 0x000fda0000f04270 */
[----:B0-----:R-:W-:Y:S05]  /*2710*/  @!P0 BRA `(.L_x_46) ;  /* 0x0000000000048947 */ /* 0x001fea0003800000 */
[----:B------:R0:W5:Y:S02]  /*2720*/  LDG.E.LTC128B.U16 R120, desc[UR36][R156.64+0x22] ;  /* 0x000022249c787981 */ /* 0x000164000c1e1520 */
.L_x_46:
[----:B------:R-:W-:Y:S05]  /*2730*/  BSYNC B1 ;  /* 0x0000000000017941 */ /* 0x000fea0003800000 */
.L_x_45:
[----:B-----5:R-:W-:Y:S01]  /*2740*/  IMAD.U32 R15, R120, 0x10000, RZ ;  /* 0x00010000780f7824 */ /* 0x020fe200078e00ff */
[----:B------:R-:W-:Y:S03]  /*2750*/  BSSY B1, `(.L_x_47) ;  /* 0x0000008000017945 */ /* 0x000fe60003800000 */
[----:B------:R-:W-:-:S04]  /*2760*/  FMUL R122, R15, R154 ;  /* 0x0000009a0f7a7220 */ /* 0x000fc80000400000 */
[----:B------:R-:W-:-:S05]  /*2770*/  FFMA R122, R129, R153, R122 ;  /* 0x00000099817a7223 */ /* 0x000fca000000007a */
[----:B------:R-:W-:-:S05]  /*2780*/  F2FP.BF16.F32.PACK_AB R122, RZ, R122 ;  /* 0x0000007aff7a723e */ /* 0x000fca00000010ff */
[----:B------:R0:W-:Y:S01]  /*2790*/  @P0 STG.E.U16 desc[UR36][R6.64+0x22], R122 ;  /* 0x0000227a06000986 */ /* 0x0001e2000c101524 */
[----:B------:R-:W-:-:S13]  /*27a0*/  ISETP.GT.AND P0, PT, R3, 0x8, P2 ;  /* 0x000000080300780c */ /* 0x000fda0001704270 */
[----:B0-----:R-:W-:Y:S05]  /*27b0*/  @!P0 BRA `(.L_x_48) ;  /* 0x0000000000048947 */ /* 0x001fea0003800000 */
[----:B------:R0:W5:Y:S02]  /*27c0*/  LDG.E.LTC128B.U16 R120, desc[UR36][R160.64+0x20] ;  /* 0x00002024a0787981 */ /* 0x000164000c1e1520 */
.L_x_48:
[----:B------:R-:W-:Y:S05]  /*27d0*/  BSYNC B1 ;  /* 0x0000000000017941 */ /* 0x000fea0003800000 */
.L_x_47:
        /* <DEDUP_REMOVED lines=9> */
.L_x_50:
[----:B------:R-:W-:Y:S05]  /*2870*/  BSYNC B1 ;  /* 0x0000000000017941 */ /* 0x000fea0003800000 */
.L_x_49:
[----:B-----5:R-:W-:Y:S01]  /*2880*/  IMAD.U32 R15, R120, 0x10000, RZ ;  /* 0x00010000780f7824 */ /* 0x020fe200078e00ff */
        /* <DEDUP_REMOVED lines=11> */
.L_x_52:
[----:B------:R-:W-:Y:S05]  /*2940*/  BSYNC B1 ;  /* 0x0000000000017941 */ /* 0x000fea0003800000 */
.L_x_51:
        /* <DEDUP_REMOVED lines=12> */
.L_x_54:
[----:B------:R-:W-:Y:S05]  /*2a10*/  BSYNC B1 ;  /* 0x0000000000017941 */ /* 0x000fea0003800000 */
.L_x_53:
        /* <DEDUP_REMOVED lines=9> */
.L_x_56:
[----:B------:R-:W-:Y:S05]  /*2ab0*/  BSYNC B1 ;  /* 0x0000000000017941 */ /* 0x000fea0003800000 */
.L_x_55:
        /* <DEDUP_REMOVED lines=9> */
.L_x_58:
[----:B------:R-:W-:Y:S05]  /*2b50*/  BSYNC B1 ;  /* 0x0000000000017941 */ /* 0x000fea0003800000 */
.L_x_57:
        /* <DEDUP_REMOVED lines=12> */
.L_x_60:
[----:B------:R-:W-:Y:S05]  /*2c20*/  BSYNC B1 ;  /* 0x0000000000017941 */ /* 0x000fea0003800000 */
.L_x_59:
        /* <DEDUP_REMOVED lines=12> */
.L_x_62:
[----:B------:R-:W-:Y:S05]  /*2cf0*/  BSYNC B1 ;  /* 0x0000000000017941 */ /* 0x000fea0003800000 */
.L_x_61:
        /* <DEDUP_REMOVED lines=9> */
.L_x_64:
[----:B------:R-:W-:Y:S05]  /*2d90*/  BSYNC B1 ;  /* 0x0000000000017941 */ /* 0x000fea0003800000 */
.L_x_63:
        /* <DEDUP_REMOVED lines=9> */
.L_x_66:
[----:B------:R-:W-:Y:S05]  /*2e30*/  BSYNC B1 ;  /* 0x0000000000017941 */ /* 0x000fea0003800000 */
.L_x_65:
        /* <DEDUP_REMOVED lines=12> */
.L_x_68:
[----:B------:R-:W-:Y:S05]  /*2f00*/  BSYNC B1 ;  /* 0x0000000000017941 */ /* 0x000fea0003800000 */
.L_x_67:
        /* <DEDUP_REMOVED lines=12> */
.L_x_70:
[----:B------:R-:W-:Y:S05]  /*2fd0*/  BSYNC B1 ;  /* 0x0000000000017941 */ /* 0x000fea0003800000 */
.L_x_69:
        /* <DEDUP_REMOVED lines=9> */
.L_x_72:
[----:B------:R-:W-:Y:S05]  /*3070*/  BSYNC B1 ;  /* 0x0000000000017941 */ /* 0x000fea0003800000 */
.L_x_71:
        /* <DEDUP_REMOVED lines=9> */
.L_x_74:
[----:B------:R-:W-:Y:S05]  /*3110*/  BSYNC B1 ;  /* 0x0000000000017941 */ /* 0x000fea0003800000 */
.L_x_73:
[----:B-----5:R-:W-:Y:S01]  /*3120*/  IMAD.U32 R15, R120, 0x10000, RZ ;  /* 0x00010000780f7824 */ /* 0x020fe200078e00ff */
[----:B------:R-:W-:Y:S01]  /*3130*/  ISETP.GT.AND P3, PT, R14, 0x30, PT ;  /* 0x000000300e00780c */ /* 0x000fe20003f64270 */
[----:B------:R-:W-:Y:S02]  /*3140*/  BSSY B1, `(.L_x_75) ;  /* 0x0000008000017945 */ /* 0x000fe40003800000 */
[----:B------:R-:W-:-:S04]  /*3150*/  FMUL R122, R15, R154 ;  /* 0x0000009a0f7a7220 */ /* 0x000fc80000400000 */
[----:B------:R-:W-:-:S05]  /*3160*/  FFMA R122, R143, R153, R122 ;  /* 0x000000998f7a7223 */ /* 0x000fca000000007a */
[----:B------:R-:W-:-:S05]  /*3170*/  F2FP.BF16.F32.PACK_AB R122, RZ, R122 ;  /* 0x0000007aff7a723e */ /* 0x000fca00000010ff */
[----:B------:R0:W-:Y:S01]  /*3180*/  @P0 STG.E.U16 desc[UR36][R10.64+0x52], R122 ;  /* 0x0000527a0a000986 */ /* 0x0001e2000c101524 */
[----:B------:R-:W-:-:S13]  /*3190*/  ISETP.GT.AND P0, PT, R3, RZ, P3 ;  /* 0x000000ff0300720c */ /* 0x000fda0001f04270 */
[----:B0-----:R-:W-:Y:S05]  /*31a0*/  @!P0 BRA `(.L_x_76) ;  /* 0x0000000000048947 */ /* 0x001fea0003800000 */
[----:B------:R0:W5:Y:S02]  /*31b0*/  LDG.E.LTC128B.U16 R120, desc[UR36][R156.64+0x60] ;  /* 0x000060249c787981 */ /* 0x000164000c1e1520 */
.L_x_76:
[----:B------:R-:W-:Y:S05]  /*31c0*/  BSYNC B1 ;  /* 0x0000000000017941 */ /* 0x000fea0003800000 */
.L_x_75:
        /* <DEDUP_REMOVED lines=10> */
.L_x_78:
[----:B------:R-:W-:Y:S05]  /*3270*/  BSYNC B1 ;  /* 0x0000000000017941 */ /* 0x000fea0003800000 */
.L_x_77:
        /* <DEDUP_REMOVED lines=9> */
.L_x_80:
[----:B------:R-:W-:Y:S05]  /*3310*/  BSYNC B1 ;  /* 0x0000000000017941 */ /* 0x000fea0003800000 */
.L_x_79:
        /* <DEDUP_REMOVED lines=9> */
.L_x_82:
[----:B------:R-:W-:Y:S05]  /*33b0*/  BSYNC B1 ;  /* 0x0000000000017941 */ /* 0x000fea0003800000 */
.L_x_81:
        /* <DEDUP_REMOVED lines=10> */
.L_x_84:
[----:B------:R-:W-:Y:S05]  /*3460*/  BSYNC B1 ;  /* 0x0000000000017941 */ /* 0x000fea0003800000 */
.L_x_83:
[----:B-----5:R-:W-:Y:S01]  /*3470*/  IMAD.U32 R15, R120, 0x10000, RZ ;  /* 0x00010000780f7824 */ /* 0x020fe200078e00ff */
[----:B------:R-:W-:Y:S03]  /*3480*/  BSSY B1, `(.L_x_85) ;  /* 0x0000009000017945 */ /* 0x000fe60003800000 */
[----:B------:R-:W-:-:S04]  /*3490*/  FMUL R15, R15, R154 ;  /* 0x0000009a0f0f7220 */ /* 0x000fc80000400000 */
[----:B------:R-:W-:-:S05]  /*34a0*/  FFMA R15, R148, R153, R15 ;  /* 0x00000099940f7223 */ /* 0x000fca000000000f */
[----:B------:R-:W-:-:S05]  /*34b0*/  F2FP.BF16.F32.PACK_AB R15, RZ, R15 ;  /* 0x0000000fff0f723e */ /* 0x000fca00000010ff */
[----:B------:R0:W-:Y:S01]  /*34c0*/  @P0 STG.E.U16 desc[UR36][R6.64+0x70], R15 ;  /* 0x0000700f06000986 */ /* 0x0001e2000c101524 */
[----:B------:R-:W-:-:S04]  /*34d0*/  ISETP.GT.AND P0, PT, R14, 0x39, PT ;  /* 0x000000390e00780c */ /* 0x000fc80003f04270 */
[----:B------:R-:W-:-:S13]  /*34e0*/  ISETP.GT.AND P5, PT, R3, RZ, P0 ;  /* 0x000000ff0300720c */ /* 0x000fda00007a4270 */
[----:B0-----:R-:W-:Y:S05]  /*34f0*/  @!P5 BRA `(.L_x_86) ;  /* 0x000000000004d947 */ /* 0x001fea0003800000 */
[----:B------:R0:W5:Y:S02]  /*3500*/  LDG.E.LTC128B.U16 R120, desc[UR36][R156.64+0x72] ;  /* 0x000072249c787981 */ /* 0x000164000c1e1520 */
.L_x_86:
[----:B------:R-:W-:Y:S05]  /*3510*/  BSYNC B1 ;  /* 0x0000000000017941 */ /* 0x000fea0003800000 */
.L_x_85:
        /* <DEDUP_REMOVED lines=9> */
.L_x_88:
[----:B------:R-:W-:Y:S05]  /*35b0*/  BSYNC B1 ;  /* 0x0000000000017941 */ /* 0x000fea0003800000 */
.L_x_87:
        /* <DEDUP_REMOVED lines=9> */
.L_x_90:
[----:B------:R-:W-:Y:S05]  /*3650*/  BSYNC B1 ;  /* 0x0000000000017941 */ /* 0x000fea0003800000 */
.L_x_89:
[----:B-----5:R-:W-:Y:S01]  /*3660*/  IMAD.U32 R15, R120, 0x10000, RZ ;  /* 0x00010000780f7824 */ /* 0x020fe200078e00ff */
[----:B------:R-:W-:Y:S01]  /*3670*/  LOP3.LUT R125, R121, 0x10, RZ, 0xfc, !PT ;  /* 0x00000010797d7812 */ /* 0x000fe200078efcff */
[C---:B------:R-:W-:Y:S01]  /*3680*/  IMAD.SHL.U32 R127, R20.reuse, 0x100, RZ ;  /* 0x00000100147f7824 */ /* 0x040fe200078e00ff */
[----:B------:R-:W-:Y:S01]  /*3690*/  SHF.L.U64.HI R129, R20, 0x8, R21 ;  /* 0x0000000814817819 */ /* 0x000fe20000010215 */
[----:B------:R-:W-:-:S04]  /*36a0*/  FMUL R14, R15, R154 ;  /* 0x0000009a0f0e7220 */ /* 0x000fc80000400000 */
[----:B------:R-:W-:-:S05]  /*36b0*/  FFMA R14, R151, R153, R14 ;  /* 0x00000099970e7223 */ /* 0x000fca000000000e */
[----:B------:R-:W-:-:S04]  /*36c0*/  F2FP.BF16.F32.PACK_AB R14, RZ, R14 ;  /* 0x0000000eff0e723e */ /* 0x000fc800000010ff */
[----:B------:R-:W-:-:S05]  /*36d0*/  PRMT R15, R14, 0x7610, R15 ;  /* 0x000076100e0f7816 */ /* 0x000fca000000000f */
[----:B------:R1:W-:Y:S01]  /*36e0*/  @P5 STG.E.U16 desc[UR36][R10.64+0x72], R15 ;  /* 0x0000720f0a005986 */ /* 0x0003e2000c101524 */
[----:B------:R-:W-:-:S05]  /*36f0*/  IADD3 R142, P5, R125, R6, RZ ;  /* 0x000000067d8e7210 */ /* 0x000fca0007fbe0ff */
[----:B------:R-:W-:Y:S01]  /*3700*/  IMAD.X R143, R123, 0x1, R7, P5 ;  /* 0x000000017b8f7824 */ /* 0x000fe200028e0607 */
[----:B------:R-:W-:-:S05]  /*3710*/  IADD3 R14, P5, R127, R8, RZ ;  /* 0x000000087f0e7210 */ /* 0x000fca0007fbe0ff */
[----:B-1----:R-:W-:Y:S01]  /*3720*/  IMAD.X R15, R129, 0x1, R9, P5 ;  /* 0x00000001810f7824 */ /* 0x002fe200028e0609 */
[----:B------:R-:W-:-:S13]  /*3730*/  ISETP.GT.AND P5, PT, R3, 0x80, P4 ;  /* 0x000000800300780c */ /* 0x000fda00027a4270 */
[----:B------:R-:W2:Y:S01]  /*3740*/  @P5 LDG.E.LTC128B.U16 R120, desc[UR36][R14.64] ;  /* 0x000000240e785981 */ /* 0x000ea2000c1e1520 */
[----:B------:R-:W-:Y:S02]  /*3750*/  LOP3.LUT R131, R121, 0x12, RZ, 0xfc, !PT ;  /* 0x0000001279837812 */ /* 0x000fe400078efcff */
[----:B------:R-:W-:Y:S01]  /*3760*/  LOP3.LUT R133, R127, 0x2, RZ, 0xfc, !PT ;  /* 0x000000027f857812 */ /* 0x000fe200078efcff */
[----:B--2---:R-:W-:-:S04]  /*3770*/  IMAD.U32 R21, R120, 0x10000, RZ ;  /* 0x0001000078157824 */ /* 0x004fc800078e00ff */
        /* <DEDUP_REMOVED lines=8> */
[----:B------:R-:W-:Y:S01]  /*3800*/  IMAD.X R135, R129, 0x1, R9, P5 ;  /* 0x0000000181877824 */ /* 0x000fe200028e0609 */
[----:B------:R-:W-:-:S13]  /*3810*/  ISETP.GT.AND P5, PT, R3, 0x80, P6 ;  /* 0x000000800300780c */ /* 0x000fda00037a4270 */
[----:B------:R-:W2:Y:S01]  /*3820*/  @P5 LDG.E.LTC128B.U16 R120, desc[UR36][R134.64] ;  /* 0x0000002486785981 */ /* 0x000ea2000c1e1520 */
[----:B------:R-:W-:Y:S01]  /*3830*/  BSSY B1, `(.L_x_91) ;  /* 0x000000e000017945 */ /* 0x000fe20003800000 */
[----:B--2---:R-:W-:-:S04]  /*3840*/  IMAD.U32 R21, R120, 0x10000, RZ ;  /* 0x0001000078157824 */ /* 0x004fc800078e00ff */
[----:B------:R-:W-:-:S04]  /*3850*/  FMUL R20, R21, R154 ;  /* 0x0000009a15147220 */ /* 0x000fc80000400000 */
[----:B------:R-:W-:-:S05]  /*3860*/  FFMA R20, R89, R153, R20 ;  /* 0x0000009959147223 */ /* 0x000fca0000000014 */
[----:B------:R-:W-:-:S04]  /*3870*/  F2FP.BF16.F32.PACK_AB R20, RZ, R20 ;  /* 0x00000014ff14723e */ /* 0x000fc800000010ff */
[----:B------:R-:W-:-:S05]  /*3880*/  PRMT R21, R20, 0x7610, R21 ;  /* 0x0000761014157816 */ /* 0x000fca0000000015 */
[----:B------:R2:W-:Y:S01]  /*3890*/  @P5 STG.E.U16 desc[UR36][R162.64], R21 ;  /* 0x00000015a2005986 */ /* 0x0005e2000c101524 */
[----:B-1----:R-:W-:-:S05]  /*38a0*/  IADD3 R88, P5, R121, R10, RZ ;  /* 0x0000000a79587210 */ /* 0x002fca0007fbe0ff */
[----:B------:R-:W-:Y:S01]  /*38b0*/  IMAD.X R89, R123, 0x1, R11, P5 ;  /* 0x000000017b597824 */ /* 0x000fe200028e060b */
[----:B------:R-:W-:-:S05]  /*38c0*/  IADD3 R20, P5, R127, R4, RZ ;  /* 0x000000047f147210 */ /* 0x000fca0007fbe0ff */
[----:B--2---:R-:W-:Y:S01]  /*38d0*/  IMAD.X R21, R129, 0x1, R5, P5 ;  /* 0x0000000181157824 */ /* 0x004fe200028e0605 */
[----:B------:R-:W-:-:S13]  /*38e0*/  ISETP.GT.AND P5, PT, R3, 0x88, P4 ;  /* 0x000000880300780c */ /* 0x000fda00027a4270 */
[----:B------:R-:W-:Y:S05]  /*38f0*/  @!P5 BRA `(.L_x_92) ;  /* 0x000000000004d947 */ /* 0x000fea0003800000 */
[----:B------:R1:W5:Y:S02]  /*3900*/  LDG.E.LTC128B.U16 R120, desc[UR36][R20.64] ;  /* 0x0000002414787981 */ /* 0x000364000c1e1520 */
.L_x_92:
[----:B------:R-:W-:Y:S05]  /*3910*/  BSYNC B1 ;  /* 0x0000000000017941 */ /* 0x000fea0003800000 */
.L_x_91:
[----:B-----5:R-:W-:Y:S01]  /*3920*/  IMAD.U32 R135, R120, 0x10000, RZ ;  /* 0x0001000078877824 */ /* 0x020fe200078e00ff */
[----:B------:R-:W-:Y:S03]  /*3930*/  BSSY B1, `(.L_x_93) ;  /* 0x000000c000017945 */ /* 0x000fe60003800000 */
[----:B------:R-:W-:-:S04]  /*3940*/  FMUL R135, R135, R154 ;  /* 0x0000009a87877220 */ /* 0x000fc80000400000 */
[----:B------:R-:W-:-:S05]  /*3950*/  FFMA R135, R90, R153, R135 ;  /* 0x000000995a877223 */ /* 0x000fca0000000087 */
[----:B------:R-:W-:-:S05]  /*3960*/  F2FP.BF16.F32.PACK_AB R135, RZ, R135 ;  /* 0x00000087ff87723e */ /* 0x000fca00000010ff */
[----:B------:R2:W-:Y:S01]  /*3970*/  @P5 STG.E.U16 desc[UR36][R88.64], R135 ;  /* 0x0000008758005986 */ /* 0x0005e2000c101524 */
[----:B------:R-:W-:-:S05]  /*3980*/  IADD3 R136, P5, R23, R10, RZ ;  /* 0x0000000a17887210 */ /* 0x000fca0007fbe0ff */
[----:B------:R-:W-:Y:S01]  /*3990*/  IMAD.X R137, R123, 0x1, R11, P5 ;  /* 0x000000017b897824 */ /* 0x000fe200028e060b */
[----:B------:R-:W-:-:S13]  /*39a0*/  ISETP.GT.AND P5, PT, R3, 0x88, P6 ;  /* 0x000000880300780c */ /* 0x000fda00037a4270 */
[----:B--2---:R-:W-:Y:S05]  /*39b0*/  @!P5 BRA `(.L_x_94) ;  /* 0x00000000000cd947 */ /* 0x004fea0003800000 */
[----:B------:R-:W-:-:S05]  /*39c0*/  IADD3 R134, P6, R133, R4, RZ ;  /* 0x0000000485867210 */ /* 0x000fca0007fde0ff */
[----:B------:R-:W-:-:S05]  /*39d0*/  IMAD.X R135, R129, 0x1, R5, P6 ;  /* 0x0000000181877824 */ /* 0x000fca00030e0605 */
[----:B------:R2:W5:Y:S03]  /*39e0*/  LDG.E.LTC128B.U16 R120, desc[UR36][R134.64] ;  /* 0x0000002486787981 */ /* 0x000566000c1e1520 */
.L_x_94:
[----:B------:R-:W-:Y:S05]  /*39f0*/  BSYNC B1 ;  /* 0x0000000000017941 */ /* 0x000fea0003800000 */
.L_x_93:
[----:B--2--5:R-:W-:Y:S01]  /*3a00*/  IMAD.U32 R135, R120, 0x10000, RZ ;  /* 0x0001000078877824 */ /* 0x024fe200078e00ff */
[----:B------:R-:W-:-:S03]  /*3a10*/  LOP3.LUT P6, RZ, R152, 0x4, RZ, 0xc0, !PT ;  /* 0x0000000498ff7812 */ /* 0x000fc600078cc0ff */
[----:B------:R-:W-:Y:S01]  /*3a20*/  FMUL R90, R135, R154 ;  /* 0x0000009a875a7220 */ /* 0x000fe20000400000 */
[----:B------:R-:W-:-:S03]  /*3a30*/  LOP3.LUT R135, R121, 0x20, RZ, 0xfc, !PT ;  /* 0x0000002079877812 */ /* 0x000fc600078efcff */
[----:B------:R-:W-:Y:S01]  /*3a40*/  FFMA R90, R91, R153, R90 ;  /* 0x000000995b5a7223 */ /* 0x000fe2000000005a */
[----:B------:R-:W-:-:S04]  /*3a50*/  LOP3.LUT R91, R127, 0x10, RZ, 0xfc, !PT ;  /* 0x000000107f5b7812 */ /* 0x000fc800078efcff */
[----:B------:R-:W-:-:S05]  /*3a60*/  F2FP.BF16.F32.PACK_AB R90, RZ, R90 ;  /* 0x0000005aff5a723e */ /* 0x000fca00000010ff */
[----:B------:R2:W-:Y:S01]  /*3a70*/  @P5 STG.E.U16 desc[UR36][R136.64], R90 ;  /* 0x0000005a88005986 */ /* 0x0005e2000c101524 */
[----:B------:R-:W-:-:S05]  /*3a80*/  IADD3 R144, P5, R135, R6, RZ ;  /* 0x0000000687907210 */ /* 0x000fca0007fbe0ff */
[----:B------:R-:W-:Y:S01]  /*3a90*/  IMAD.X R145, R123, 0x1, R7, P5 ;  /* 0x000000017b917824 */ /* 0x000fe200028e0607 */
[----:B------:R-:W-:-:S05]  /*3aa0*/  IADD3 R148, P5, R91, R8, RZ ;  /* 0x000000085b947210 */ /* 0x000fca0007fbe0ff */
[----:B------:R-:W-:Y:S01]  /*3ab0*/  IMAD.X R149, R129, 0x1, R9, P5 ;  /* 0x0000000181957824 */ /* 0x000fe200028e0609 */
[----:B------:R-:W-:-:S13]  /*3ac0*/  ISETP.GT.AND P5, PT, R3, 0x80, P6 ;  /* 0x000000800300780c */ /* 0x000fda00037a4270 */
[----:B------:R-:W3:Y:S01]  /*3ad0*/  @P5 LDG.E.LTC128B.U16 R120, desc[UR36][R148.64] ;  /* 0x0000002494785981 */ /* 0x000ee2000c1e1520 */
[----:B--2---:R-:W-:Y:S01]  /*3ae0*/  LOP3.LUT R137, R121, 0x22, RZ, 0xfc, !PT ;  /* 0x0000002279897812 */ /* 0x004fe200078efcff */
[----:B---3--:R-:W-:-:S04]  /*3af0*/  IMAD.U32 R139, R120, 0x10000, RZ ;  /* 0x00010000788b7824 */ /* 0x008fc800078e00ff */
[----:B------:R-:W-:-:S04]  /*3b00*/  FMUL R139, R139, R154 ;  /* 0x0000009a8b8b7220 */ /* 0x000fc80000400000 */
[----:B------:R-:W-:-:S05]  /*3b10*/  FFMA R139, R92, R153, R139 ;  /* 0x000000995c8b7223 */ /* 0x000fca000000008b */
[----:B------:R-:W-:-:S04]  /*3b20*/  F2FP.BF16.F32.PACK_AB R139, RZ, R139 ;  /* 0x0000008bff8b723e */ /* 0x000fc800000010ff */
[----:B------:R-:W-:Y:S02]  /*3b30*/  PRMT R92, R139, 0x7610, R92 ;  /* 0x000076108b5c7816 */ /* 0x000fe4000000005c */
[----:B------:R-:W-:-:S03]  /*3b40*/  LOP3.LUT R139, R127, 0x12, RZ, 0xfc, !PT ;  /* 0x000000127f8b7812 */ /* 0x000fc600078efcff */
[----:B------:R2:W-:Y:S01]  /*3b50*/  @P5 STG.E.U16 desc[UR36][R142.64], R92 ;  /* 0x0000005c8e005986 */ /* 0x0005e2000c101524 */
[----:B------:R-:W-:-:S05]  /*3b60*/  IADD3 R146, P5, R137, R6, RZ ;  /* 0x0000000689927210 */ /* 0x000fca0007fbe0ff */
[----:B------:R-:W-:Y:S01]  /*3b70*/  IMAD.X R147, R123, 0x1, R7, P5 ;  /* 0x000000017b937824 */ /* 0x000fe200028e0607 */
[----:B------:R-:W-:-:S05]  /*3b80*/  IADD3 R148, P5, R139, R8, RZ ;  /* 0x000000088b947210 */ /* 0x000fca0007fbe0ff */
[----:B------:R-:W-:Y:S01]  /*3b90*/  IMAD.X R149, R129, 0x1, R9, P5 ;  /* 0x0000000181957824 */ /* 0x000fe200028e0609 */
[----:B------:R-:W-:-:S04]  /*3ba0*/  LOP3.LUT P5, RZ, R152, 0x8, RZ, 0xc0, !PT ;  /* 0x0000000898ff7812 */ /* 0x000fc800078ac0ff */
[----:B------:R-:W-:-:S13]  /*3bb0*/  ISETP.GT.AND P5, PT, R3, 0x80, P5 ;  /* 0x000000800300780c */ /* 0x000fda0002fa4270 */
[----:B------:R-:W3:Y:S01]  /*3bc0*/  @P5 LDG.E.LTC128B.U16 R120, desc[UR36][R148.64] ;  /* 0x0000002494785981 */ /* 0x000ee2000c1e1520 */
[----:B------:R-:W-:Y:S01]  /*3bd0*/  BSSY B1, `(.L_x_95) ;  /* 0x000000e000017945 */ /* 0x000fe20003800000 */
[C---:B---3--:R-:W-:Y:S01]  /*3be0*/  IMAD.U32 R151, R120.reuse, 0x10000, RZ ;  /* 0x0001000078977824 */ /* 0x048fe200078e00ff */
[----:B--2---:R-:W-:-:S03]  /*3bf0*/  PRMT R92, R120, 0x7610, R92 ;  /* 0x00007610785c7816 */ /* 0x004fc6000000005c */
        /* <DEDUP_REMOVED lines=11> */
.L_x_96:
[----:B------:R-:W-:Y:S05]  /*3cb0*/  BSYNC B1 ;  /* 0x0000000000017941 */ /* 0x000fea0003800000 */
.L_x_95:
[----:B--2--5:R-:W-:Y:S01]  /*3cc0*/  IMAD.U32 R93, R92, 0x10000, RZ ;  /* 0x000100005c5d7824 */ /* 0x024fe200078e00ff */
[----:B------:R-:W-:Y:S01]  /*3cd0*/  LOP3.LUT P6, RZ, R152, 0x8, RZ, 0xc0, !PT ;  /* 0x0000000898ff7812 */ /* 0x000fe200078cc0ff */
[----:B------:R-:W-:Y:S02]  /*3ce0*/  BSSY B1, `(.L_x_97) ;  /* 0x000000c000017945 */ /* 0x000fe40003800000 */
        /* <DEDUP_REMOVED lines=11> */
.L_x_98:
[----:B------:R-:W-:Y:S05]  /*3da0*/  BSYNC B1 ;  /* 0x0000000000017941 */ /* 0x000fea0003800000 */
.L_x_97:
        /* <DEDUP_REMOVED lines=30> */
[----:B---3--:R-:W-:-:S04]  /*3f90*/  IMAD.U32 R155, R92, 0x10000, RZ ;  /* 0x000100005c9b7824 */ /* 0x008fc800078e00ff */
[----:B------:R-:W-:-:S04]  /*3fa0*/  FMUL R90, R155, R154 ;  /* 0x0000009a9b5a7220 */ /* 0x000fc80000400000 */
[----:B------:R-:W-:-:S05]  /*3fb0*/  FFMA R90, R97, R153, R90 ;  /* 0x00000099615a7223 */ /* 0x000fca000000005a */
[----:B------:R-:W-:-:S05]  /*3fc0*/  F2FP.BF16.F32.PACK_AB R90, RZ, R90 ;  /* 0x0000005aff5a723e */ /* 0x000fca00000010ff */
[----:B------:R3:W-:Y:S01]  /*3fd0*/  @P5 STG.E.U16 desc[UR36][R146.64], R90 ;  /* 0x0000005a92005986 */ /* 0x0007e2000c101524 */
[----:B--2---:R-:W-:-:S05]  /*3fe0*/  IADD3 R144, P5, R135, R10, RZ ;  /* 0x0000000a87907210 */ /* 0x004fca0007fbe0ff */
[----:B------:R-:W-:Y:S01]  /*3ff0*/  IMAD.X R145, R123, 0x1, R11, P5 ;  /* 0x000000017b917824 */ /* 0x000fe200028e060b */
[----:B------:R-:W-:-:S13]  /*4000*/  ISETP.GT.AND P5, PT, R3, 0x88, P6 ;  /* 0x000000880300780c */ /* 0x000fda00037a4270 */
[----:B---3--:R-:W-:Y:S05]  /*4010*/  @!P5 BRA `(.L_x_100) ;  /* 0x00000000000cd947 */ /* 0x008fea0003800000 */
[----:B------:R-:W-:-:S05]  /*4020*/  IADD3 R96, P6, R93, R4, RZ ;  /* 0x000000045d607210 */ /* 0x000fca0007fde0ff */
[----:B------:R-:W-:-:S05]  /*4030*/  IMAD.X R97, R129, 0x1, R5, P6 ;  /* 0x0000000181617824 */ /* 0x000fca00030e0605 */
[----:B------:R2:W5:Y:S03]  /*4040*/  LDG.E.LTC128B.U16 R92, desc[UR36][R96.64] ;  /* 0x00000024605c7981 */ /* 0x000566000c1e1520 */
.L_x_100:
[----:B------:R-:W-:Y:S05]  /*4050*/  BSYNC B1 ;  /* 0x0000000000017941 */ /* 0x000fea0003800000 */
.L_x_99:
        /* <DEDUP_REMOVED lines=14> */
.L_x_102:
[----:B------:R-:W-:Y:S05]  /*4140*/  BSYNC B1 ;  /* 0x0000000000017941 */ /* 0x000fea0003800000 */
.L_x_101:
        /* <DEDUP_REMOVED lines=22> */
[----:B0---4-:R-:W-:-:S05]  /*42b0*/  IADD3 R160, P5, R145, R6, RZ ;  /* 0x0000000691a07210 */ /* 0x011fca0007fbe0ff */
        /* <DEDUP_REMOVED lines=15> */
[----:B0-----:R-:W-:Y:S05]  /*43b0*/  @!P5 BRA `(.L_x_104) ;  /* 0x00000000000cd947 */ /* 0x001fea0003800000 */
[----:B------:R-:W-:-:S05]  /*43c0*/  IADD3 R100, P6, R99, R4, RZ ;  /* 0x0000000463647210 */ /* 0x000fca0007fde0ff */
[----:B------:R-:W-:-:S05]  /*43d0*/  IMAD.X R101, R129, 0x1, R5, P6 ;  /* 0x0000000181657824 */ /* 0x000fca00030e0605 */
[----:B------:R0:W5:Y:S03]  /*43e0*/  LDG.E.LTC128B.U16 R92, desc[UR36][R100.64] ;  /* 0x00000024645c7981 */ /* 0x000166000c1e1520 */
.L_x_104:
[----:B------:R-:W-:Y:S05]  /*43f0*/  BSYNC B1 ;  /* 0x0000000000017941 */ /* 0x000fea0003800000 */
.L_x_103:
[----:B0----5:R-:W-:Y:S01]  /*4400*/  IMAD.U32 R101, R92, 0x10000, RZ ;  /* 0x000100005c657824 */ /* 0x021fe200078e00ff */
        /* <DEDUP_REMOVED lines=9> */
[----:B0-----:R-:W-:Y:S05]  /*44a0*/  @!P5 BRA `(.L_x_106) ;  /* 0x00000000000cd947 */ /* 0x001fea0003800000 */
[----:B------:R-:W-:-:S05]  /*44b0*/  IADD3 R100, P6, R147, R4, RZ ;  /* 0x0000000493647210 */ /* 0x000fca0007fde0ff */
[----:B------:R-:W-:-:S05]  /*44c0*/  IMAD.X R101, R129, 0x1, R5, P6 ;  /* 0x0000000181657824 */ /* 0x000fca00030e0605 */
[----:B------:R0:W5:Y:S03]  /*44d0*/  LDG.E.LTC128B.U16 R92, desc[UR36][R100.64] ;  /* 0x00000024645c7981 */ /* 0x000166000c1e1520 */
.L_x_106:
[----:B------:R-:W-:Y:S05]  /*44e0*/  BSYNC B1 ;  /* 0x0000000000017941 */ /* 0x000fea0003800000 */
.L_x_105:
[----:B0----5:R-:W-:Y:S01]  /*44f0*/  IMAD.U32 R101, R92, 0x10000, RZ ;  /* 0x000100005c657824 */ /* 0x021fe200078e00ff */
        /* <DEDUP_REMOVED lines=12> */
[----:B------:R-:W2:Y:S01]  /*45c0*/  @P5 LDG.E.LTC128B.U16 R92, desc[UR36][R166.64] ;  /* 0x00000024a65c5981 */ /* 0x000ea2000c1e1520 */
[----:B0-----:R-:W-:Y:S01]  /*45d0*/  LOP3.LUT R149, R121, 0x52, RZ, 0xfc, !PT ;  /* 0x0000005279957812 */ /* 0x001fe200078efcff */
[----:B--2---:R-:W-:-:S04]  /*45e0*/  IMAD.U32 R151, R92, 0x10000, RZ ;  /* 0x000100005c977824 */ /* 0x004fc800078e00ff */
        /* <DEDUP_REMOVED lines=12> */
[----:B------:R-:W2:Y:S01]  /*46b0*/  @P5 LDG.E.LTC128B.U16 R92, desc[UR36][R166.64] ;  /* 0x00000024a65c5981 */ /* 0x000ea2000c1e1520 */
[----:B------:R-:W-:Y:S01]  /*46c0*/  BSSY B1, `(.L_x_107) ;  /* 0x000000d000017945 */ /* 0x000fe20003800000 */
[----:B--2---:R-:W-:-:S04]  /*46d0*/  IMAD.U32 R155, R92, 0x10000, RZ ;  /* 0x000100005c9b7824 */ /* 0x004fc800078e00ff */
[----:B------:R-:W-:-:S04]  /*46e0*/  FMUL R90, R155, R154 ;  /* 0x0000009a9b5a7220 */ /* 0x000fc80000400000 */
[----:B------:R-:W-:-:S05]  /*46f0*/  FFMA R90, R105, R153, R90 ;  /* 0x00000099695a7223 */ /* 0x000fca000000005a */
[----:B------:R-:W-:-:S05]  /*4700*/  F2FP.BF16.F32.PACK_AB R90, RZ, R90 ;  /* 0x0000005aff5a723e */ /* 0x000fca00000010ff */
[----:B------:R2:W-:Y:S01]  /*4710*/  @P5 STG.E.U16 desc[UR36][R160.64], R90 ;  /* 0x0000005aa0005986 */ /* 0x0005e2000c101524 */
[----:B0-----:R-:W-:-:S05]  /*4720*/  IADD3 R156, P5, R97, R10, RZ ;  /* 0x0000000a619c7210 */ /* 0x001fca0007fbe0ff */
[----:B------:R-:W-:Y:S01]  /*4730*/  IMAD.X R157, R123, 0x1, R11, P5 ;  /* 0x000000017b9d7824 */ /* 0x000fe200028e060b */
[----:B------:R-:W-:-:S13]  /*4740*/  ISETP.GT.AND P5, PT, R3, 0x88, P6 ;  /* 0x000000880300780c */ /* 0x000fda00037a4270 */
[----:B--2---:R-:W-:Y:S05]  /*4750*/  @!P5 BRA `(.L_x_108) ;  /* 0x00000000000cd947 */ /* 0x004fea0003800000 */
[----:B------:R-:W-:-:S05]  /*4760*/  IADD3 R104, P6, R101, R4, RZ ;  /* 0x0000000465687210 */ /* 0x000fca0007fde0ff */
[----:B------:R-:W-:-:S05]  /*4770*/  IMAD.X R105, R129, 0x1, R5, P6 ;  /* 0x0000000181697824 */ /* 0x000fca00030e0605 */
[----:B------:R0:W5:Y:S03]  /*4780*/  LDG.E.LTC128B.U16 R92, desc[UR36][R104.64] ;  /* 0x00000024685c7981 */ /* 0x000166000c1e1520 */
.L_x_108:
[----:B------:R-:W-:Y:S05]  /*4790*/  BSYNC B1 ;  /* 0x0000000000017941 */ /* 0x000fea0003800000 */
.L_x_107:
        /* <DEDUP_REMOVED lines=14> */
.L_x_110:
[----:B------:R-:W-:Y:S05]  /*4880*/  BSYNC B1 ;  /* 0x0000000000017941 */ /* 0x000fea0003800000 */
.L_x_109:
        /* <DEDUP_REMOVED lines=14> */
[----:B------:R-:W-:Y:S01]  /*4970*/  LOP3.LUT R157, R127, 0x52, RZ, 0xfc, !PT ;  /* 0x000000527f9d7812 */ /* 0x000fe200078efcff */
        /* <DEDUP_REMOVED lines=9> */
[----:B0-----:R-:W-:-:S05]  /*4a10*/  IADD3 R160, P5, R157, R8, RZ ;  /* 0x000000089da07210 */ /* 0x001fca0007fbe0ff */
        /* <DEDUP_REMOVED lines=17> */
.L_x_112:
[----:B------:R-:W-:Y:S05]  /*4b30*/  BSYNC B1 ;  /* 0x0000000000017941 */ /* 0x000fea0003800000 */
.L_x_111:
        /* <DEDUP_REMOVED lines=14> */
.L_x_114:
[----:B------:R-:W-:Y:S05]  /*4c20*/  BSYNC B1 ;  /* 0x0000000000017941 */ /* 0x000fea0003800000 */
.L_x_113:
[----:B0----5:R-:W-:-:S04]  /*4c30*/  IMAD.U32 R109, R92, 0x10000, RZ ;  /* 0x000100005c6d7824 */ /* 0x021fc800078e00ff */
        /* <DEDUP_REMOVED lines=39> */
.L_x_116:
[----:B------:R-:W-:Y:S05]  /*4eb0*/  BSYNC B1 ;  /* 0x0000000000017941 */ /* 0x000fea0003800000 */
.L_x_115:
[----:B0----5:R-:W-:Y:S01]  /*4ec0*/  IMAD.U32 R7, R92, 0x10000, RZ ;  /* 0x000100005c077824 */ /* 0x021fe200078e00ff */
        /* <DEDUP_REMOVED lines=12> */
.L_x_118:
[----:B------:R-:W-:Y:S05]  /*4f90*/  BSYNC B1 ;  /* 0x0000000000017941 */ /* 0x000fea0003800000 */
.L_x_117:
[----:B0----5:R-:W-:Y:S01]  /*4fa0*/  IMAD.U32 R7, R92, 0x10000, RZ ;  /* 0x000100005c077824 */ /* 0x021fe200078e00ff */
[----:B------:R-:W-:-:S03]  /*4fb0*/  LOP3.LUT R113, R127, 0x70, RZ, 0xfc, !PT ;  /* 0x000000707f717812 */ /* 0x000fc600078efcff */
        /* <DEDUP_REMOVED lines=8> */
[----:B0-----:R-:W-:Y:S01]  /*5040*/  IMAD.X R7, R129, 0x1, R9, P5 ;  /* 0x0000000181077824 */ /* 0x001fe200028e0609 */
[----:B------:R-:W-:-:S13]  /*5050*/  ISETP.GT.AND P5, PT, R3, 0x80, P1 ;  /* 0x000000800300780c */ /* 0x000fda0000fa4270 */
[----:B------:R-:W2:Y:S02]  /*5060*/  @P5 LDG.E.LTC128B.U16 R92, desc[UR36][R6.64] ;  /* 0x00000024065c5981 */ /* 0x000ea4000c1e1520 */
[----:B--2---:R-:W-:-:S04]  /*5070*/  IMAD.U32 R115, R92, 0x10000, RZ ;  /* 0x000100005c737824 */ /* 0x004fc800078e00ff */
[----:B------:R-:W-:-:S04]  /*5080*/  FMUL R115, R115, R154 ;  /* 0x0000009a73737220 */ /* 0x000fc80000400000 */
[----:B------:R-:W-:-:S05]  /*5090*/  FFMA R115, R116, R153, R115 ;  /* 0x0000009974737223 */ /* 0x000fca0000000073 */
[----:B------:R-:W-:-:S04]  /*50a0*/  F2FP.BF16.F32.PACK_AB R115, RZ, R115 ;  /* 0x00000073ff73723e */ /* 0x000fc800000010ff */
[----:B------:R-:W-:Y:S02]  /*50b0*/  PRMT R90, R115, 0x7610, R90 ;  /* 0x00007610735a7816 */ /* 0x000fe4000000005a */
[----:B------:R-:W-:-:S03]  /*50c0*/  LOP3.LUT R115, R127, 0x72, RZ, 0xfc, !PT ;  /* 0x000000727f737812 */ /* 0x000fc600078efcff */
[----:B------:R-:W-:Y:S01]  /*50d0*/  @P5 STG.E.U16 desc[UR36][R162.64], R90 ;  /* 0x0000005aa2005986 */ /* 0x000fe2000c101524 */
        /* <DEDUP_REMOVED lines=13> */
[----:B------:R-:W-:-:S05]  /*51b0*/  IADD3 R6, P5, R12, R121, RZ ;  /* 0x000000790c067210 */ /* 0x000fca0007fbe0ff */
[----:B0-----:R-:W-:Y:S01]  /*51c0*/  IMAD.X R7, R13, 0x1, R123, P5 ;  /* 0x000000010d077824 */ /* 0x001fe200028e067b */
[----:B------:R-:W-:-:S13]  /*51d0*/  ISETP.GT.AND P5, PT, R3, 0x88, P1 ;  /* 0x000000880300780c */ /* 0x000fda0000fa4270 */
[----:B------:R-:W-:Y:S05]  /*51e0*/  @!P5 BRA `(.L_x_120) ;  /* 0x00000000000cd947 */ /* 0x000fea0003800000 */
[----:B------:R-:W-:-:S05]  /*51f0*/  IADD3 R8, P6, R113, R4, RZ ;  /* 0x0000000471087210 */ /* 0x000fca0007fde0ff */
[----:B------:R-:W-:-:S05]  /*5200*/  IMAD.X R9, R129, 0x1, R5, P6 ;  /* 0x0000000181097824 */ /* 0x000fca00030e0605 */
[----:B------:R0:W5:Y:S03]  /*5210*/  LDG.E.LTC128B.U16 R92, desc[UR36][R8.64] ;  /* 0x00000024085c7981 */ /* 0x000166000c1e1520 */
.L_x_120:
[----:B------:R-:W-:Y:S05]  /*5220*/  BSYNC B1 ;  /* 0x0000000000017941 */ /* 0x000fea0003800000 */
.L_x_119:
        /* <DEDUP_REMOVED lines=8> */
[----:B------:R-:W-:-:S05]  /*52b0*/  IADD3 R4, P5, R115, R4, RZ ;  /* 0x0000000473047210 */ /* 0x000fca0007fbe0ff */
[----:B------:R-:W-:Y:S01]  /*52c0*/  IMAD.X R5, R129, 0x1, R5, P5 ;  /* 0x0000000181057824 */ /* 0x000fe200028e0605 */
[----:B------:R-:W-:-:S13]  /*52d0*/  ISETP.GT.AND P5, PT, R3, 0x88, P0 ;  /* 0x000000880300780c */ /* 0x000fda00007a4270 */
[----:B0-----:R-:W-:Y:S05]  /*52e0*/  @!P5 BRA `(.L_x_122) ;  /* 0x000000000004d947 */ /* 0x001fea0003800000 */
[----:B------:R0:W5:Y:S02]  /*52f0*/  LDG.E.LTC128B.U16 R92, desc[UR36][R4.64] ;  /* 0x00000024045c7981 */ /* 0x000164000c1e1520 */
.L_x_122:
[----:B------:R-:W-:Y:S05]  /*5300*/  BSYNC B1 ;  /* 0x0000000000017941 */ /* 0x000fea0003800000 */
.L_x_121:
[----:B0----5:R-:W-:Y:S01]  /*5310*/  IMAD.U32 R5, R92, 0x10000, RZ ;  /* 0x000100005c057824 */ /* 0x021fe200078e00ff */
[----:B------:R-:W-:Y:S03]  /*5320*/  BSSY B1, `(.L_x_123) ;  /* 0x000000d000017945 */ /* 0x000fe60003800000 */
        /* <DEDUP_REMOVED lines=10> */
[----:B------:R-:W-:Y:S05]  /*53d0*/  @!P5 BRA `(.L_x_124) ;  /* 0x000000000004d947 */ /* 0x000fea0003800000 */
[----:B------:R0:W5:Y:S02]  /*53e0*/  LDG.E.LTC128B.U16 R92, desc[UR36][R4.64] ;  /* 0x00000024045c7981 */ /* 0x000164000c1e1520 */
.L_x_124:
[----:B------:R-:W-:Y:S05]  /*53f0*/  BSYNC B1 ;  /* 0x0000000000017941 */ /* 0x000fea0003800000 */
.L_x_123:
[----:B-----5:R-:W-:Y:S01]  /*5400*/  IMAD.U32 R9, R92, 0x10000, RZ ;  /* 0x000100005c097824 */ /* 0x020fe200078e00ff */
        /* <DEDUP_REMOVED lines=13> */
.L_x_126:
[----:B------:R-:W-:Y:S05]  /*54e0*/  BSYNC B1 ;  /* 0x0000000000017941 */ /* 0x000fea0003800000 */
.L_x_125:
[----:B--2--5:R-:W-:Y:S01]  /*54f0*/  IMAD.U32 R9, R92, 0x10000, RZ ;  /* 0x000100005c097824 */ /* 0x024fe200078e00ff */
[----:B------:R-:W-:Y:S03]  /*5500*/  BSSY B1, `(.L_x_127) ;  /* 0x000000d000017945 */ /* 0x000fe60003800000 */
[----:B------:R-:W-:-:S04]  /*5510*/  FMUL R8, R9, R154 ;  /* 0x0000009a09087220 */ /* 0x000fc80000400000 */
[----:B------:R-:W-:-:S05]  /*5520*/  FFMA R8, R57, R153, R8 ;  /* 0x0000009939087223 */ /* 0x000fca0000000008 */
[----:B------:R-:W-:-:S04]  /*5530*/  F2FP.BF16.F32.PACK_AB R8, RZ, R8 ;  /* 0x00000008ff08723e */ /* 0x000fc800000010ff */
[----:B------:R-:W-:-:S05]  /*5540*/  PRMT R9, R8, 0x7610, R9 ;  /* 0x0000761008097816 */ /* 0x000fca0000000009 */
[----:B------:R2:W-:Y:S01]  /*5550*/  @P5 STG.E.U16 desc[UR36][R162.64], R9 ;  /* 0x00000009a2005986 */ /* 0x0005e2000c101524 */
[----:B------:R-:W-:-:S05]  /*5560*/  IADD3 R8, P5, R88, R121, RZ ;  /* 0x0000007958087210 */ /* 0x000fca0007fbe0ff */
[----:B--2---:R-:W-:Y:S01]  /*5570*/  IMAD.X R9, R89, 0x1, R123, P5 ;  /* 0x0000000159097824 */ /* 0x004fe200028e067b */
[----:B------:R-:W-:-:S05]  /*5580*/  IADD3 R10, P5, R20, R127, RZ ;  /* 0x0000007f140a7210 */ /* 0x000fca0007fbe0ff */
[----:B------:R-:W-:Y:S01]  /*5590*/  IMAD.X R11, R21, 0x1, R129, P5 ;  /* 0x00000001150b7824 */ /* 0x000fe200028e0681 */
[----:B------:R-:W-:-:S13]  /*55a0*/  ISETP.GT.AND P5, PT, R3, 0x108, P4 ;  /* 0x000001080300780c */ /* 0x000fda00027a4270 */
[----:B------:R-:W-:Y:S05]  /*55b0*/  @!P5 BRA `(.L_x_128) ;  /* 0x000000000004d947 */ /* 0x000fea0003800000 */
[----:B------:R2:W5:Y:S02]  /*55c0*/  LDG.E.LTC128B.U16 R92, desc[UR36][R10.64] ;  /* 0x000000240a5c7981 */ /* 0x000564000c1e1520 */
.L_x_128:
[----:B------:R-:W-:Y:S05]  /*55d0*/  BSYNC B1 ;  /* 0x0000000000017941 */ /* 0x000fea0003800000 */
.L_x_127:
        /* <DEDUP_REMOVED lines=10> */
[----:B---3--:R-:W-:Y:S05]  /*5680*/  @!P5 BRA `(.L_x_130) ;  /* 0x00000000000cd947 */ /* 0x008fea0003800000 */
[----:B------:R-:W-:-:S05]  /*5690*/  IADD3 R56, P6, R20, R133, RZ ;  /* 0x0000008514387210 */ /* 0x000fca0007fde0ff */
[----:B------:R-:W-:-:S05]  /*56a0*/  IMAD.X R57, R21, 0x1, R129, P6 ;  /* 0x0000000115397824 */ /* 0x000fca00030e0681 */
[----:B------:R3:W5:Y:S03]  /*56b0*/  LDG.E.LTC128B.U16 R92, desc[UR36][R56.64] ;  /* 0x00000024385c7981 */ /* 0x000766000c1e1520 */
.L_x_130:
[----:B------:R-:W-:Y:S05]  /*56c0*/  BSYNC B1 ;  /* 0x0000000000017941 */ /* 0x000fea0003800000 */
.L_x_129:
[----:B---3-5:R-:W-:Y:S01]  /*56d0*/  IMAD.U32 R57, R92, 0x10000, RZ ;  /* 0x000100005c397824 */ /* 0x028fe200078e00ff */
[----:B------:R-:W-:Y:S01]  /*56e0*/  LOP3.LUT P6, RZ, R152, 0x4, RZ, 0xc0, !PT ;  /* 0x0000000498ff7812 */ /* 0x000fe200078cc0ff */
[----:B------:R-:W-:Y:S02]  /*56f0*/  BSSY B1, `(.L_x_131) ;  /* 0x000000d000017945 */ /* 0x000fe40003800000 */
[----:B------:R-:W-:-:S04]  /*5700*/  FMUL R56, R57, R154 ;  /* 0x0000009a39387220 */ /* 0x000fc80000400000 */
[----:B------:R-:W-:-:S05]  /*5710*/  FFMA R56, R59, R153, R56 ;  /* 0x000000993b387223 */ /* 0x000fca0000000038 */
[----:B------:R-:W-:-:S04]  /*5720*/  F2FP.BF16.F32.PACK_AB R56, RZ, R56 ;  /* 0x00000038ff38723e */ /* 0x000fc800000010ff */
[----:B------:R-:W-:-:S05]  /*5730*/  PRMT R57, R56, 0x7610, R57 ;  /* 0x0000761038397816 */ /* 0x000fca0000000039 */
[----:B------:R3:W-:Y:S01]  /*5740*/  @P5 STG.E.U16 desc[UR36][R162.64], R57 ;  /* 0x00000039a2005986 */ /* 0x0007e2000c101524 */
[----:B------:R-:W-:-:S05]  /*5750*/  IADD3 R56, P5, R135, R12, RZ ;  /* 0x0000000c87387210 */ /* 0x000fca0007fbe0ff */
[----:B---3--:R-:W-:Y:S01]  /*5760*/  IMAD.X R57, R13, 0x1, R123, P5 ;  /* 0x000000010d397824 */ /* 0x008fe200028e067b */
[----:B------:R-:W-:-:S13]  /*5770*/  ISETP.GT.AND P5, PT, R3, 0x100, P6 ;  /* 0x000001000300780c */ /* 0x000fda00037a4270 */
[----:B------:R-:W-:Y:S05]  /*5780*/  @!P5 BRA `(.L_x_132) ;  /* 0x00000000000cd947 */ /* 0x000fea0003800000 */
[----:B------:R-:W-:-:S05]  /*5790*/  IADD3 R58, P6, R91, R14, RZ ;  /* 0x0000000e5b3a7210 */ /* 0x000fca0007fde0ff */
[----:B------:R-:W-:-:S05]  /*57a0*/  IMAD.X R59, R15, 0x1, R129, P6 ;  /* 0x000000010f3b7824 */ /* 0x000fca00030e0681 */
[----:B------:R3:W5:Y:S03]  /*57b0*/  LDG.E.LTC128B.U16 R92, desc[UR36][R58.64] ;  /* 0x000000243a5c7981 */ /* 0x000766000c1e1520 */
.L_x_132:
[----:B------:R-:W-:Y:S05]  /*57c0*/  BSYNC B1 ;  /* 0x0000000000017941 */ /* 0x000fea0003800000 */
.L_x_131:
[----:B---3-5:R-:W-:Y:S01]  /*57d0*/  IMAD.U32 R59, R92, 0x10000, RZ ;  /* 0x000100005c3b7824 */ /* 0x028fe200078e00ff */
[----:B------:R-:W-:Y:S01]  /*57e0*/  LOP3.LUT P6, RZ, R152, 0x8, RZ, 0xc0, !PT ;  /* 0x0000000898ff7812 */ /* 0x000fe200078cc0ff */
[----:B------:R-:W-:Y:S02]  /*57f0*/  BSSY B1, `(.L_x_133) ;  /* 0x000000c000017945 */ /* 0x000fe40003800000 */
[----:B------:R-:W-:-:S04]  /*5800*/  FMUL R59, R59, R154 ;  /* 0x0000009a3b3b7220 */ /* 0x000fc80000400000 */
[----:B------:R-:W-:-:S05]  /*5810*/  FFMA R59, R60, R153, R59 ;  /* 0x000000993c3b7223 */ /* 0x000fca000000003b */
[----:B------:R-:W-:-:S05]  /*5820*/  F2FP.BF16.F32.PACK_AB R59, RZ, R59 ;  /* 0x0000003bff3b723e */ /* 0x000fca00000010ff */
        /* <DEDUP_REMOVED lines=8> */
.L_x_134:
[----:B------:R-:W-:Y:S05]  /*58b0*/  BSYNC B1 ;  /* 0x0000000000017941 */ /* 0x000fea0003800000 */
.L_x_133:
[----:B---3-5:R-:W-:Y:S01]  /*58c0*/  IMAD.U32 R117, R92, 0x10000, RZ ;  /* 0x000100005c757824 */ /* 0x028fe200078e00ff */
[----:B------:R-:W-:Y:S01]  /*58d0*/  LOP3.LUT P6, RZ, R152, 0x4, RZ, 0xc0, !PT ;  /* 0x0000000498ff7812 */ /* 0x000fe200078cc0ff */
[----:B------:R-:W-:Y:S02]  /*58e0*/  BSSY B1, `(.L_x_135) ;  /* 0x000000e000017945 */ /* 0x000fe40003800000 */
[----:B------:R-:W-:-:S04]  /*58f0*/  FMUL R60, R117, R154 ;  /* 0x0000009a753c7220 */ /* 0x000fc80000400000 */
[----:B------:R-:W-:-:S05]  /*5900*/  FFMA R60, R61, R153, R60 ;  /* 0x000000993d3c7223 */ /* 0x000fca000000003c */
[----:B------:R-:W-:-:S04]  /*5910*/  F2FP.BF16.F32.PACK_AB R60, RZ, R60 ;  /* 0x0000003cff3c723e */ /* 0x000fc800000010ff */
[----:B------:R-:W-:Y:S02]  /*5920*/  PRMT R61, R60, 0x7610, R61 ;  /* 0x000076103c3d7816 */ /* 0x000fe4000000003d */
[----:B------:R-:W-:-:S03]  /*5930*/  PRMT R60, R92, 0x7610, R60 ;  /* 0x000076105c3c7816 */ /* 0x000fc6000000003c */
        /* <DEDUP_REMOVED lines=8> */
.L_x_136:
[----:B------:R-:W-:Y:S05]  /*59c0*/  BSYNC B1 ;  /* 0x0000000000017941 */ /* 0x000fea0003800000 */
.L_x_135:
[----:B---3-5:R-:W-:Y:S01]  /*59d0*/  IMAD.U32 R61, R60, 0x10000, RZ ;  /* 0x000100003c3d7824 */ /* 0x028fe200078e00ff */
[----:B------:R-:W-:Y:S01]  /*59e0*/  LOP3.LUT P6, RZ, R152, 0x8, RZ, 0xc0, !PT ;  /* 0x0000000898ff7812 */ /* 0x000fe200078cc0ff */
[----:B------:R-:W-:Y:S02]  /*59f0*/  BSSY B1, `(.L_x_137) ;  /* 0x000000d000017945 */ /* 0x000fe40003800000 */
[----:B------:R-:W-:-:S04]  /*5a00*/  FMUL R61, R61, R154 ;  /* 0x0000009a3d3d7220 */ /* 0x000fc80000400000 */
[----:B------:R-:W-:Y:S01]  /*5a10*/  FFMA R61, R62, R153, R61 ;  /* 0x000000993e3d7223 */ /* 0x000fe2000000003d */
[----:B------:R-:W-:-:S04]  /*5a20*/  PRMT R62, R60, 0x7610, R62 ;  /* 0x000076103c3e7816 */ /* 0x000fc8000000003e */
        /* <DEDUP_REMOVED lines=9> */
.L_x_138:
[----:B------:R-:W-:Y:S05]  /*5ac0*/  BSYNC B1 ;  /* 0x0000000000017941 */ /* 0x000fea0003800000 */
.L_x_137:
[----:B---3-5:R-:W-:Y:S01]  /*5ad0*/  IMAD.U32 R61, R62, 0x10000, RZ ;  /* 0x000100003e3d7824 */ /* 0x028fe200078e00ff */
[----:B------:R-:W-:Y:S01]  /*5ae0*/  LOP3.LUT P6, RZ, R152, 0x10, RZ, 0xc0, !PT ;  /* 0x0000001098ff7812 */ /* 0x000fe200078cc0ff */
[----:B------:R-:W-:Y:S01]  /*5af0*/  BSSY B1, `(.L_x_139) ;  /* 0x000000e000017945 */ /* 0x000fe20003800000 */
[----:B------:R-:W-:Y:S01]  /*5b00*/  PRMT R90, R62, 0x7610, R90 ;  /* 0x000076103e5a7816 */ /* 0x000fe2000000005a */
        /* <DEDUP_REMOVED lines=12> */
.L_x_140:
[----:B------:R-:W-:Y:S05]  /*5bd0*/  BSYNC B1 ;  /* 0x0000000000017941 */ /* 0x000fea0003800000 */
.L_x_139:
        /* <DEDUP_REMOVED lines=14> */
.L_x_142:
[----:B------:R-:W-:Y:S05]  /*5cc0*/  BSYNC B1 ;  /* 0x0000000000017941 */ /* 0x000fea0003800000 */
.L_x_141:
        /* <DEDUP_REMOVED lines=16> */
.L_x_144:
[----:B------:R-:W-:Y:S05]  /*5dd0*/  BSYNC B1 ;  /* 0x0000000000017941 */ /* 0x000fea0003800000 */
.L_x_143:
        /* <DEDUP_REMOVED lines=15> */
.L_x_146:
[----:B------:R-:W-:Y:S05]  /*5ed0*/  BSYNC B1 ;  /* 0x0000000000017941 */ /* 0x000fea0003800000 */
.L_x_145:
        /* <DEDUP_REMOVED lines=15> */
.L_x_148:
[----:B------:R-:W-:Y:S05]  /*5fd0*/  BSYNC B1 ;  /* 0x0000000000017941 */ /* 0x000fea0003800000 */
.L_x_147:
        /* <DEDUP_REMOVED lines=14> */
.L_x_150:
[----:B------:R-:W-:Y:S05]  /*60c0*/  BSYNC B1 ;  /* 0x0000000000017941 */ /* 0x000fea0003800000 */
.L_x_149:
        /* <DEDUP_REMOVED lines=16> */
.L_x_152:
[----:B------:R-:W-:Y:S05]  /*61d0*/  BSYNC B1 ;  /* 0x0000000000017941 */ /* 0x000fea0003800000 */
.L_x_151:
[----:B---3-5:R-:W-:Y:S01]  /*61e0*/  IMAD.U32 R61, R60, 0x10000, RZ ;  /* 0x000100003c3d7824 */ /* 0x028fe200078e00ff */
[----:B------:R-:W-:Y:S01]  /*61f0*/  LOP3.LUT P6, RZ, R152, 0x80, RZ, 0xc0, !PT ;  /* 0x0000008098ff7812 */ /* 0x000fe200078cc0ff */
[----:B------:R-:W-:Y:S01]  /*6200*/  BSSY B1, `(.L_x_153) ;  /* 0x000000d000017945 */ /* 0x000fe20003800000 */
[----:B------:R-:W-:Y:S01]  /*6210*/  PRMT R66, R60, 0x7610, R66 ;  /* 0x000076103c427816 */ /* 0x000fe20000000042 */
        /* <DEDUP_REMOVED lines=11> */
.L_x_154:
[----:B------:R-:W-:Y:S05]  /*62d0*/  BSYNC B1 ;  /* 0x0000000000017941 */ /* 0x000fea0003800000 */
.L_x_153:
        /* <DEDUP_REMOVED lines=15> */
.L_x_156:
[----:B------:R-:W-:Y:S05]  /*63d0*/  BSYNC B1 ;  /* 0x0000000000017941 */ /* 0x000fea0003800000 */
.L_x_155:
        /* <DEDUP_REMOVED lines=14> */
.L_x_158:
[----:B------:R-:W-:Y:S05]  /*64c0*/  BSYNC B1 ;  /* 0x0000000000017941 */ /* 0x000fea0003800000 */
.L_x_157:
        /* <DEDUP_REMOVED lines=16> */
.L_x_160:
[----:B------:R-:W-:Y:S05]  /*65d0*/  BSYNC B1 ;  /* 0x0000000000017941 */ /* 0x000fea0003800000 */
.L_x_159:
        /* <DEDUP_REMOVED lines=15> */
.L_x_162:
[----:B------:R-:W-:Y:S05]  /*66d0*/  BSYNC B1 ;  /* 0x0000000000017941 */ /* 0x000fea0003800000 */
.L_x_161:
        /* <DEDUP_REMOVED lines=15> */
.L_x_164:
[----:B------:R-:W-:Y:S05]  /*67d0*/  BSYNC B1 ;  /* 0x0000000000017941 */ /* 0x000fea0003800000 */
.L_x_163:
        /* <DEDUP_REMOVED lines=14> */
.L_x_166:
[----:B------:R-:W-:Y:S05]  /*68c0*/  BSYNC B1 ;  /* 0x0000000000017941 */ /* 0x000fea0003800000 */
.L_x_165:
        /* <DEDUP_REMOVED lines=16> */
.L_x_168:
[----:B------:R-:W-:Y:S05]  /*69d0*/  BSYNC B1 ;  /* 0x0000000000017941 */ /* 0x000fea0003800000 */
.L_x_167:
        /* <DEDUP_REMOVED lines=15> */
.L_x_170:
[----:B------:R-:W-:Y:S05]  /*6ad0*/  BSYNC B1 ;  /* 0x0000000000017941 */ /* 0x000fea0003800000 */
.L_x_169:
[----:B---3-5:R-:W-:Y:S01]  /*6ae0*/  IMAD.U32 R61, R66, 0x10000, RZ ;  /* 0x00010000423d7824 */ /* 0x028fe200078e00ff */
[----:B------:R-:W-:Y:S03]  /*6af0*/  BSSY B1, `(.L_x_171) ;  /* 0x000000d000017945 */ /* 0x000fe60003800000 */
        /* <DEDUP_REMOVED lines=12> */
.L_x_172:
[----:B------:R-:W-:Y:S05]  /*6bc0*/  BSYNC B1 ;  /* 0x0000000000017941 */ /* 0x000fea0003800000 */
.L_x_171:
[----:B---3-5:R-:W-:Y:S01]  /*6bd0*/  IMAD.U32 R63, R66, 0x10000, RZ ;  /* 0x00010000423f7824 */ /* 0x028fe200078e00ff */
        /* <DEDUP_REMOVED lines=12> */
.L_x_174:
[----:B------:R-:W-:Y:S05]  /*6ca0*/  BSYNC B1 ;  /* 0x0000000000017941 */ /* 0x000fea0003800000 */
.L_x_173:
[----:B---3-5:R-:W-:Y:S01]  /*6cb0*/  IMAD.U32 R57, R66, 0x10000, RZ ;  /* 0x0001000042397824 */ /* 0x028fe200078e00ff */
[----:B------:R-:W-:Y:S03]  /*6cc0*/  BSSY B1, `(.L_x_175) ;  /* 0x000000e000017945 */ /* 0x000fe60003800000 */
        /* <DEDUP_REMOVED lines=13> */
.L_x_176:
[----:B------:R-:W-:Y:S05]  /*6da0*/  BSYNC B1 ;  /* 0x0000000000017941 */ /* 0x000fea0003800000 */
.L_x_175:
        /* <DEDUP_REMOVED lines=13> */
.L_x_178:
[----:B------:R-:W-:Y:S05]  /*6e80*/  BSYNC B1 ;  /* 0x0000000000017941 */ /* 0x000fea0003800000 */
.L_x_177:
[C---:B---3-5:R-:W-:Y:S01]  /*6e90*/  IMAD.U32 R57, R56.reuse, 0x10000, RZ ;  /* 0x0001000038397824 */ /* 0x068fe200078e00ff */
[----:B------:R-:W-:Y:S01]  /*6ea0*/  BSSY B1, `(.L_x_179) ;  /* 0x000000e000017945 */ /* 0x000fe20003800000 */
[----:B------:R-:W-:Y:S02]  /*6eb0*/  PRMT R64, R56, 0x7610, R64 ;  /* 0x0000761038407816 */ /* 0x000fe40000000040 */
[----:B------:R-:W-:-:S04]  /*6ec0*/  FMUL R62, R57, R154 ;  /* 0x0000009a393e7220 */ /* 0x000fc80000400000 */
[----:B------:R-:W-:-:S05]  /*6ed0*/  FFMA R62, R83, R153, R62 ;  /* 0x00000099533e7223 */ /* 0x000fca000000003e */
[----:B------:R-:W-:-:S04]  /*6ee0*/  F2FP.BF16.F32.PACK_AB R62, RZ, R62 ;  /* 0x0000003eff3e723e */ /* 0x000fc800000010ff */
[----:B------:R-:W-:-:S05]  /*6ef0*/  PRMT R57, R62, 0x7610, R57 ;  /* 0x000076103e397816 */ /* 0x000fca0000000039 */
        /* <DEDUP_REMOVED lines=8> */
.L_x_180:
[----:B------:R-:W-:Y:S05]  /*6f80*/  BSYNC B1 ;  /* 0x0000000000017941 */ /* 0x000fea0003800000 */
.L_x_179:
[----:B---3-5:R-:W-:Y:S01]  /*6f90*/  IMAD.U32 R57, R64, 0x10000, RZ ;  /* 0x0001000040397824 */ /* 0x028fe200078e00ff */
[----:B------:R-:W-:Y:S03]  /*6fa0*/  BSSY B1, `(.L_x_181) ;  /* 0x000000c000017945 */ /* 0x000fe60003800000 */
[----:B------:R-:W-:-:S04]  /*6fb0*/  FMUL R57, R57, R154 ;  /* 0x0000009a39397220 */ /* 0x000fc80000400000 */
[----:B------:R-:W-:-:S05]  /*6fc0*/  FFMA R57, R84, R153, R57 ;  /* 0x0000009954397223 */ /* 0x000fca0000000039 */
[----:B------:R-:W-:-:S05]  /*6fd0*/  F2FP.BF16.F32.PACK_AB R57, RZ, R57 ;  /* 0x00000039ff39723e */ /* 0x000fca00000010ff */
[----:B------:R3:W-:Y:S01]  /*6fe0*/  @P5 STG.E.U16 desc[UR36][R60.64], R57 ;  /* 0x000000393c005986 */ /* 0x0007e2000c101524 */
[----:B------:R-:W-:-:S05]  /*6ff0*/  IADD3 R56, P5, R159, R88, RZ ;  /* 0x000000589f387210 */ /* 0x000fca0007fbe0ff */
[----:B---3--:R-:W-:Y:S01]  /*7000*/  IMAD.X R57, R89, 0x1, R123, P5 ;  /* 0x0000000159397824 */ /* 0x008fe200028e067b */
[----:B------:R-:W-:-:S05]  /*7010*/  IADD3 R14, P5, R115, R14, RZ ;  /* 0x0000000e730e7210 */ /* 0x000fca0007fbe0ff */
[----:B------:R-:W-:Y:S01]  /*7020*/  IMAD.X R15, R15, 0x1, R129, P5 ;  /* 0x000000010f0f7824 */ /* 0x000fe200028e0681 */
[----:B------:R-:W-:-:S13]  /*7030*/  ISETP.GT.AND P5, PT, R3, 0x100, P0 ;  /* 0x000001000300780c */ /* 0x000fda00007a4270 */
[----:B------:R-:W-:Y:S05]  /*7040*/  @!P5 BRA `(.L_x_182) ;  /* 0x000000000004d947 */ /* 0x000fea0003800000 */
[----:B------:R3:W5:Y:S02]  /*7050*/  LDG.E.LTC128B.U16 R64, desc[UR36][R14.64] ;  /* 0x000000240e407981 */ /* 0x000764000c1e1520 */
.L_x_182:
[----:B------:R-:W-:Y:S05]  /*7060*/  BSYNC B1 ;  /* 0x0000000000017941 */ /* 0x000fea0003800000 */
.L_x_181:
        /* <DEDUP_REMOVED lines=14> */
.L_x_184:
[----:B------:R-:W-:Y:S05]  /*7150*/  BSYNC B1 ;  /* 0x0000000000017941 */ /* 0x000fea0003800000 */
.L_x_183:
        /* <DEDUP_REMOVED lines=9> */
[----:B---3--:R-:W-:Y:S01]  /*71f0*/  IMAD.X R13, R21, 0x1, R129, P5 ;  /* 0x00000001150d7824 */ /* 0x008fe200028e0681 */
[----:B------:R-:W-:-:S13]  /*7200*/  ISETP.GT.AND P5, PT, R3, 0x108, P0 ;  /* 0x000001080300780c */ /* 0x000fda00007a4270 */
[----:B------:R-:W-:Y:S05]  /*7210*/  @!P5 BRA `(.L_x_186) ;  /* 0x000000000004d947 */ /* 0x000fea0003800000 */
[----:B------:R3:W5:Y:S02]  /*7220*/  LDG.E.LTC128B.U16 R64, desc[UR36][R12.64] ;  /* 0x000000240c407981 */ /* 0x000764000c1e1520 */
.L_x_186:
[----:B------:R-:W-:Y:S05]  /*7230*/  BSYNC B1 ;  /* 0x0000000000017941 */ /* 0x000fea0003800000 */
.L_x_185:
        /* <DEDUP_REMOVED lines=15> */
.L_x_188:
[----:B------:R-:W-:Y:S05]  /*7330*/  BSYNC B1 ;  /* 0x0000000000017941 */ /* 0x000fea0003800000 */
.L_x_187:
        /* <DEDUP_REMOVED lines=14> */
.L_x_190:
[----:B------:R-:W-:Y:S05]  /*7420*/  BSYNC B1 ;  /* 0x0000000000017941 */ /* 0x000fea0003800000 */
.L_x_189:
[----:B---3-5:R-:W-:Y:S01]  /*7430*/  IMAD.U32 R13, R12, 0x10000, RZ ;  /* 0x000100000c0d7824 */ /* 0x028fe200078e00ff */
[----:B------:R-:W-:Y:S01]  /*7440*/  ISETP.GT.AND P4, PT, R3, 0x188, P4 ;  /* 0x000001880300780c */ /* 0x000fe20002784270 */
[----:B------:R-:W-:Y:S02]  /*7450*/  BSSY B1, `(.L_x_191) ;  /* 0x000000c000017945 */ /* 0x000fe40003800000 */
[----:B------:R-:W-:-:S04]  /*7460*/  FMUL R14, R13, R154 ;  /* 0x0000009a0d0e7220 */ /* 0x000fc80000400000 */
[----:B------:R-:W-:-:S05]  /*7470*/  FFMA R14, R25, R153, R14 ;  /* 0x00000099190e7223 */ /* 0x000fca000000000e */
[----:B------:R-:W-:-:S04]  /*7480*/  F2FP.BF16.F32.PACK_AB R14, RZ, R14 ;  /* 0x0000000eff0e723e */ /* 0x000fc800000010ff */
[----:B------:R-:W-:-:S05]  /*7490*/  PRMT R13, R14, 0x7610, R13 ;  /* 0x000076100e0d7816 */ /* 0x000fca000000000d */
[----:B------:R3:W-:Y:S01]  /*74a0*/  @P5 STG.E.U16 desc[UR36][R58.64], R13 ;  /* 0x0000000d3a005986 */ /* 0x0007e2000c101524 */
[----:B------:R-:W-:-:S05]  /*74b0*/  IADD3 R14, P5, R8, R121, RZ ;  /* 0x00000079080e7210 */ /* 0x000fca0007fbe0ff */
[----:B------:R-:W-:Y:S01]  /*74c0*/  IMAD.X R15, R9, 0x1, R123, P5 ;  /* 0x00000001090f7824 */ /* 0x000fe200028e067b */
[----:B------:R-:W-:Y:S07]  /*74d0*/  @!P4 BRA `(.L_x_192) ;  /* 0x00000000000cc947 */ /* 0x000fee0003800000 */
[----:B------:R-:W-:-:S05]  /*74e0*/  IADD3 R12, P5, R10, R127, RZ ;  /* 0x0000007f0a0c7210 */ /* 0x000fca0007fbe0ff */
[----:B---3--:R-:W-:-:S05]  /*74f0*/  IMAD.X R13, R11, 0x1, R129, P5 ;  /* 0x000000010b0d7824 */ /* 0x008fca00028e0681 */
[----:B------:R4:W5:Y:S03]  /*7500*/  LDG.E.LTC128B.U16 R12, desc[UR36][R12.64] ;  /* 0x000000240c0c7981 */ /* 0x000966000c1e1520 */
.L_x_192:
[----:B------:R-:W-:Y:S05]  /*7510*/  BSYNC B1 ;  /* 0x0000000000017941 */ /* 0x000fea0003800000 */
.L_x_191:
[----:B---345:R-:W-:Y:S01]  /*7520*/  IMAD.U32 R13, R12, 0x10000, RZ ;  /* 0x000100000c0d7824 */ /* 0x038fe200078e00ff */
[----:B------:R-:W-:Y:S01]  /*7530*/  LOP3.LUT P5, RZ, R152, 0x2, RZ, 0xc0, !PT ;  /* 0x0000000298ff7812 */ /* 0x000fe200078ac0ff */
[----:B------:R-:W-:Y:S02]  /*7540*/  BSSY B1, `(.L_x_193) ;  /* 0x000000c000017945 */ /* 0x000fe40003800000 */
[----:B------:R-:W-:-:S04]  /*7550*/  FMUL R13, R13, R154 ;  /* 0x0000009a0d0d7220 */ /* 0x000fc80000400000 */
[----:B------:R-:W-:-:S05]  /*7560*/  FFMA R13, R26, R153, R13 ;  /* 0x000000991a0d7223 */ /* 0x000fca000000000d */
[----:B------:R-:W-:-:S05]  /*7570*/  F2FP.BF16.F32.PACK_AB R13, RZ, R13 ;  /* 0x0000000dff0d723e */ /* 0x000fca00000010ff */
[----:B------:R3:W-:Y:S01]  /*7580*/  @P4 STG.E.U16 desc[UR36][R14.64], R13 ;  /* 0x0000000d0e004986 */ /* 0x0007e2000c101524 */
[----:B-1----:R-:W-:-:S05]  /*7590*/  IADD3 R20, P4, R8, R23, RZ ;  /* 0x0000001708147210 */ /* 0x002fca0007f9e0ff */
[----:B------:R-:W-:Y:S01]  /*75a0*/  IMAD.X R21, R9, 0x1, R123, P4 ;  /* 0x0000000109157824 */ /* 0x000fe200020e067b */
[----:B------:R-:W-:-:S13]  /*75b0*/  ISETP.GT.AND P4, PT, R3, 0x188, P5 ;  /* 0x000001880300780c */ /* 0x000fda0002f84270 */
[----:B---3--:R-:W-:Y:S05]  /*75c0*/  @!P4 BRA `(.L_x_194) ;  /* 0x00000000000cc947 */ /* 0x008fea0003800000 */
[----:B------:R-:W-:-:S05]  /*75d0*/  IADD3 R12, P5, R10, R133, RZ ;  /* 0x000000850a0c7210 */ /* 0x000fca0007fbe0ff */
[----:B------:R-:W-:-:S05]  /*75e0*/  IMAD.X R13, R11, 0x1, R129, P5 ;  /* 0x000000010b0d7824 */ /* 0x000fca00028e0681 */
[----:B------:R1:W5:Y:S03]  /*75f0*/  LDG.E.LTC128B.U16 R12, desc[UR36][R12.64] ;  /* 0x000000240c0c7981 */ /* 0x000366000c1e1520 */
.L_x_194:
[----:B------:R-:W-:Y:S05]  /*7600*/  BSYNC B1 ;  /* 0x0000000000017941 */ /* 0x000fea0003800000 */
.L_x_193:
[----:B-1---5:R-:W-:Y:S01]  /*7610*/  IMAD.U32 R13, R12, 0x10000, RZ ;  /* 0x000100000c0d7824 */ /* 0x022fe200078e00ff */
        /* <DEDUP_REMOVED lines=9> */
[----:B-1----:R-:W-:Y:S05]  /*76b0*/  @!P4 BRA `(.L_x_196) ;  /* 0x00000000000cc947 */ /* 0x002fea0003800000 */
[----:B------:R-:W-:-:S05]  /*76c0*/  IADD3 R12, P5, R4, R91, RZ ;  /* 0x0000005b040c7210 */ /* 0x000fca0007fbe0ff */
[----:B------:R-:W-:-:S05]  /*76d0*/  IMAD.X R13, R5, 0x1, R129, P5 ;  /* 0x00000001050d7824 */ /* 0x000fca00028e0681 */
[----:B------:R1:W5:Y:S03]  /*76e0*/  LDG.E.LTC128B.U16 R12, desc[UR36][R12.64] ;  /* 0x000000240c0c7981 */ /* 0x000366000c1e1520 */
.L_x_196:
[----:B------:R-:W-:Y:S05]  /*76f0*/  BSYNC B1 ;  /* 0x0000000000017941 */ /* 0x000fea0003800000 */
.L_x_195:
        /* <DEDUP_REMOVED lines=14> */
.L_x_198:
[----:B------:R-:W-:Y:S05]  /*77e0*/  BSYNC B1 ;  /* 0x0000000000017941 */ /* 0x000fea0003800000 */
.L_x_197:
[----:B-1---5:R-:W-:Y:S01]  /*77f0*/  IMAD.U32 R13, R12, 0x10000, RZ ;  /* 0x000100000c0d7824 */ /* 0x022fe200078e00ff */
        /* <DEDUP_REMOVED lines=14> */
.L_x_200:
[----:B------:R-:W-:Y:S05]  /*78e0*/  BSYNC B1 ;  /* 0x0000000000017941 */ /* 0x000fea0003800000 */
.L_x_199:
[----:B-1---5:R-:W-:Y:S01]  /*78f0*/  IMAD.U32 R13, R12, 0x10000, RZ ;  /* 0x000100000c0d7824 */ /* 0x022fe200078e00ff */
        /* <DEDUP_REMOVED lines=12> */
.L_x_202:
[----:B------:R-:W-:Y:S05]  /*79c0*/  BSYNC B1 ;  /* 0x0000000000017941 */ /* 0x000fea0003800000 */
.L_x_201:
        /* <DEDUP_REMOVED lines=14> */
.L_x_204:
[----:B------:R-:W-:Y:S05]  /*7ab0*/  BSYNC B1 ;  /* 0x0000000000017941 */ /* 0x000fea0003800000 */
.L_x_203:
        /* <DEDUP_REMOVED lines=14> */
.L_x_206:
[----:B------:R-:W-:Y:S05]  /*7ba0*/  BSYNC B1 ;  /* 0x0000000000017941 */ /* 0x000fea0003800000 */
.L_x_205:
        /* <DEDUP_REMOVED lines=15> */
.L_x_208:
[----:B------:R-:W-:Y:S05]  /*7ca0*/  BSYNC B1 ;  /* 0x0000000000017941 */ /* 0x000fea0003800000 */
.L_x_207:
        /* <DEDUP_REMOVED lines=13> */
.L_x_210:
[----:B------:R-:W-:Y:S05]  /*7d80*/  BSYNC B1 ;  /* 0x0000000000017941 */ /* 0x000fea0003800000 */
.L_x_209:
        /* <DEDUP_REMOVED lines=14> */
.L_x_212:
[----:B------:R-:W-:Y:S05]  /*7e70*/  BSYNC B1 ;  /* 0x0000000000017941 */ /* 0x000fea0003800000 */
.L_x_211:
        /* <DEDUP_REMOVED lines=14> */
.L_x_214:
[----:B------:R-:W-:Y:S05]  /*7f60*/  BSYNC B1 ;  /* 0x0000000000017941 */ /* 0x000fea0003800000 */
.L_x_213:
        /* <DEDUP_REMOVED lines=9> */
[----:B-1----:R-:W-:Y:S01]  /*8000*/  IMAD.X R15, R9, 0x1, R123, P4 ;  /* 0x00000001090f7824 */ /* 0x002fe200020e067b */
[----:B------:R-:W-:-:S13]  /*8010*/  ISETP.GT.AND P4, PT, R3, 0x188, P5 ;  /* 0x000001880300780c */ /* 0x000fda0002f84270 */
[----:B------:R-:W-:Y:S05]  /*8020*/  @!P4 BRA `(.L_x_216) ;  /* 0x00000000000cc947 */ /* 0x000fea0003800000 */
[----:B------:R-:W-:-:S05]  /*8030*/  IADD3 R12, P5, R10, R99, RZ ;  /* 0x000000630a0c7210 */ /* 0x000fca0007fbe0ff */
[----:B------:R-:W-:-:S05]  /*8040*/  IMAD.X R13, R11, 0x1, R129, P5 ;  /* 0x000000010b0d7824 */ /* 0x000fca00028e0681 */
[----:B------:R1:W5:Y:S03]  /*8050*/  LDG.E.LTC128B.U16 R12, desc[UR36][R12.64] ;  /* 0x000000240c0c7981 */ /* 0x000366000c1e1520 */
.L_x_216:
[----:B------:R-:W-:Y:S05]  /*8060*/  BSYNC B1 ;  /* 0x0000000000017941 */ /* 0x000fea0003800000 */
.L_x_215:
        /* <DEDUP_REMOVED lines=13> */
.L_x_218:
[----:B------:R-:W-:Y:S05]  /*8140*/  BSYNC B1 ;  /* 0x0000000000017941 */ /* 0x000fea0003800000 */
.L_x_217:
        /* <DEDUP_REMOVED lines=14> */
.L_x_220:
[----:B------:R-:W-:Y:S05]  /*8230*/  BSYNC B1 ;  /* 0x0000000000017941 */ /* 0x000fea0003800000 */
.L_x_219:
        /* <DEDUP_REMOVED lines=14> */
.L_x_222:
[----:B------:R-:W-:Y:S05]  /*8320*/  BSYNC B1 ;  /* 0x0000000000017941 */ /* 0x000fea0003800000 */
.L_x_221:
        /* <DEDUP_REMOVED lines=15> */
.L_x_224:
[----:B------:R-:W-:Y:S05]  /*8420*/  BSYNC B1 ;  /* 0x0000000000017941 */ /* 0x000fea0003800000 */
.L_x_223:
        /* <DEDUP_REMOVED lines=13> */
.L_x_226:
[----:B------:R-:W-:Y:S05]  /*8500*/  BSYNC B1 ;  /* 0x0000000000017941 */ /* 0x000fea0003800000 */
.L_x_225:
        /* <DEDUP_REMOVED lines=15> */
.L_x_228:
[----:B------:R-:W-:Y:S05]  /*8600*/  BSYNC B1 ;  /* 0x0000000000017941 */ /* 0x000fea0003800000 */
.L_x_227:
[----:B-1---5:R-:W-:Y:S01]  /*8610*/  IMAD.U32 R13, R12, 0x10000, RZ ;  /* 0x000100000c0d7824 */ /* 0x022fe200078e00ff */
[----:B------:R-:W-:Y:S01]  /*8620*/  LOP3.LUT P6, RZ, R152, 0x1, RZ, 0xc0, !PT ;  /* 0x0000000198ff7812 */ /* 0x000fe200078cc0ff */
[----:B------:R-:W-:Y:S02]  /*8630*/  BSSY B1, `(.L_x_229) ;  /* 0x000000a000017945 */ /* 0x000fe40003800000 */
[----:B------:R-:W-:-:S04]  /*8640*/  FMUL R13, R13, R154 ;  /* 0x0000009a0d0d7220 */ /* 0x000fc80000400000 */
[----:B------:R-:W-:-:S05]  /*8650*/  FFMA R13, R44, R153, R13 ;  /* 0x000000992c0d7223 */ /* 0x000fca000000000d */
[----:B------:R-:W-:-:S05]  /*8660*/  F2FP.BF16.F32.PACK_AB R13, RZ, R13 ;  /* 0x0000000dff0d723e */ /* 0x000fca00000010ff */
[----:B------:R1:W-:Y:S01]  /*8670*/  @P4 STG.E.U16 desc[UR36][R28.64], R13 ;  /* 0x0000000d1c004986 */ /* 0x0003e2000c101524 */
[----:B------:R-:W-:-:S13]  /*8680*/  ISETP.GT.AND P4, PT, R3, 0x180, P6 ;  /* 0x000001800300780c */ /* 0x000fda0003784270 */
[----:B-1----:R-:W-:Y:S05]  /*8690*/  @!P4 BRA `(.L_x_230) ;  /* 0x00000000000cc947 */ /* 0x002fea0003800000 */
[----:B------:R-:W-:-:S05]  /*86a0*/  IADD3 R12, P5, R4, R157, RZ ;  /* 0x0000009d040c7210 */ /* 0x000fca0007fbe0ff */
[----:B------:R-:W-:-:S05]  /*86b0*/  IMAD.X R13, R5, 0x1, R129, P5 ;  /* 0x00000001050d7824 */ /* 0x000fca00028e0681 */
[----:B------:R1:W5:Y:S03]  /*86c0*/  LDG.E.LTC128B.U16 R12, desc[UR36][R12.64] ;  /* 0x000000240c0c7981 */ /* 0x000366000c1e1520 */
.L_x_230:
[----:B------:R-:W-:Y:S05]  /*86d0*/  BSYNC B1 ;  /* 0x0000000000017941 */ /* 0x000fea0003800000 */
.L_x_229:
        /* <DEDUP_REMOVED lines=12> */
.L_x_232:
[----:B------:R-:W-:Y:S05]  /*87a0*/  BSYNC B1 ;  /* 0x0000000000017941 */ /* 0x000fea0003800000 */
.L_x_231:
[C---:B-1---5:R-:W-:Y:S01]  /*87b0*/  IMAD.U32 R13, R12.reuse, 0x10000, RZ ;  /* 0x000100000c0d7824 */ /* 0x062fe200078e00ff */
[----:B------:R-:W-:Y:S01]  /*87c0*/  ISETP.GT.AND P5, PT, R3, 0x188, P6 ;  /* 0x000001880300780c */ /* 0x000fe200037a4270 */
[----:B------:R-:W-:Y:S01]  /*87d0*/  BSSY B1, `(.L_x_233) ;  /* 0x000000a000017945 */ /* 0x000fe20003800000 */
[----:B------:R-:W-:Y:S01]  /*87e0*/  PRMT R20, R12, 0x7610, R20 ;  /* 0x000076100c147816 */ /* 0x000fe20000000014 */
[----:B------:R-:W-:-:S04]  /*87f0*/  FMUL R13, R13, R154 ;  /* 0x0000009a0d0d7220 */ /* 0x000fc80000400000 */
[----:B------:R-:W-:-:S05]  /*8800*/  FFMA R13, R46, R153, R13 ;  /* 0x000000992e0d7223 */ /* 0x000fca000000000d */
[----:B------:R-:W-:-:S05]  /*8810*/  F2FP.BF16.F32.PACK_AB R13, RZ, R13 ;  /* 0x0000000dff0d723e */ /* 0x000fca00000010ff */
[----:B------:R1:W-:Y:S01]  /*8820*/  @P4 STG.E.U16 desc[UR36][R14.64], R13 ;  /* 0x0000000d0e004986 */ /* 0x0003e2000c101524 */
[----:B------:R-:W-:Y:S05]  /*8830*/  @!P5 BRA `(.L_x_234) ;  /* 0x00000000000cd947 */ /* 0x000fea0003800000 */
[----:B------:R-:W-:-:S05]  /*8840*/  IADD3 R12, P4, R10, R157, RZ ;  /* 0x0000009d0a0c7210 */ /* 0x000fca0007f9e0ff */
[----:B-1----:R-:W-:-:S05]  /*8850*/  IMAD.X R13, R11, 0x1, R129, P4 ;  /* 0x000000010b0d7824 */ /* 0x002fca00020e0681 */
[----:B------:R3:W5:Y:S03]  /*8860*/  LDG.E.LTC128B.U16 R20, desc[UR36][R12.64] ;  /* 0x000000240c147981 */ /* 0x000766000c1e1520 */
.L_x_234:
[----:B------:R-:W-:Y:S05]  /*8870*/  BSYNC B1 ;  /* 0x0000000000017941 */ /* 0x000fea0003800000 */
.L_x_233:
[----:B-1-3-5:R-:W-:Y:S01]  /*8880*/  IMAD.U32 R13, R20, 0x10000, RZ ;  /* 0x00010000140d7824 */ /* 0x02afe200078e00ff */
[----:B------:R-:W-:Y:S01]  /*8890*/  IADD3 R12, P4, R8, R149, RZ ;  /* 0x00000095080c7210 */ /* 0x000fe20007f9e0ff */
[----:B------:R-:W-:Y:S02]  /*88a0*/  BSSY B1, `(.L_x_235) ;  /* 0x000000b000017945 */ /* 0x000fe40003800000 */
[----:B------:R-:W-:Y:S02]  /*88b0*/  FMUL R14, R13, R154 ;  /* 0x0000009a0d0e7220 */ /* 0x000fe40000400000 */
[----:B------:R-:W-:Y:S01]  /*88c0*/  IMAD.X R13, R9, 0x1, R123, P4 ;  /* 0x00000001090d7824 */ /* 0x000fe200020e067b */
[----:B------:R-:W-:Y:S01]  /*88d0*/  ISETP.GT.AND P4, PT, R3, 0x180, P3 ;  /* 0x000001800300780c */ /* 0x000fe20001f84270 */
[----:B------:R-:W-:-:S05]  /*88e0*/  FFMA R14, R47, R153, R14 ;  /* 0x000000992f0e7223 */ /* 0x000fca000000000e */
[----:B------:R-:W-:-:S05]  /*88f0*/  F2FP.BF16.F32.PACK_AB R14, RZ, R14 ;  /* 0x0000000eff0e723e */ /* 0x000fca00000010ff */
[----:B------:R1:W-:Y:S02]  /*8900*/  @P5 STG.E.U16 desc[UR36][R12.64], R14 ;  /* 0x0000000e0c005986 */ /* 0x0003e4000c101524 */
[----:B------:R-:W-:Y:S05]  /*8910*/  @!P4 BRA `(.L_x_236) ;  /* 0x00000000000cc947 */ /* 0x000fea0003800000 */
[----:B-1----:R-:W-:-:S05]  /*8920*/  IADD3 R12, P5, R4, R109, RZ ;  /* 0x0000006d040c7210 */ /* 0x002fca0007fbe0ff */
[----:B------:R-:W-:-:S05]  /*8930*/  IMAD.X R13, R5, 0x1, R129, P5 ;  /* 0x00000001050d7824 */ /* 0x000fca00028e0681 */
[----:B------:R3:W5:Y:S03]  /*8940*/  LDG.E.LTC128B.U16 R20, desc[UR36][R12.64] ;  /* 0x000000240c147981 */ /* 0x000766000c1e1520 */
.L_x_236:
[----:B------:R-:W-:Y:S05]  /*8950*/  BSYNC B1 ;  /* 0x0000000000017941 */ /* 0x000fea0003800000 */
.L_x_235:
[----:B-1-3-5:R-:W-:Y:S01]  /*8960*/  IMAD.U32 R13, R20, 0x10000, RZ ;  /* 0x00010000140d7824 */ /* 0x02afe200078e00ff */
[----:B------:R-:W-:Y:S01]  /*8970*/  IADD3 R12, P5, R6, R107, RZ ;  /* 0x0000006b060c7210 */ /* 0x000fe20007fbe0ff */
[----:B------:R-:W-:Y:S02]  /*8980*/  BSSY B1, `(.L_x_237) ;  /* 0x000000b000017945 */ /* 0x000fe40003800000 */
[----:B------:R-:W-:-:S04]  /*8990*/  FMUL R13, R13, R154 ;  /* 0x0000009a0d0d7220 */ /* 0x000fc80000400000 */
[----:B------:R-:W-:Y:S01]  /*89a0*/  FFMA R48, R48, R153, R13 ;  /* 0x0000009930307223 */ /* 0x000fe2000000000d */
[----:B------:R-:W-:Y:S01]  /*89b0*/  IMAD.X R13, R7, 0x1, R123, P5 ;  /* 0x00000001070d7824 */ /* 0x000fe200028e067b */
[----:B------:R-:W-:-:S03]  /*89c0*/  ISETP.GT.AND P5, PT, R3, 0x180, P2 ;  /* 0x000001800300780c */ /* 0x000fc600017a4270 */
[----:B------:R-:W-:-:S05]  /*89d0*/  F2FP.BF16.F32.PACK_AB R48, RZ, R48 ;  /* 0x00000030ff30723e */ /* 0x000fca00000010ff */
[----:B------:R1:W-:Y:S05]  /*89e0*/  @P4 STG.E.U16 desc[UR36][R12.64], R48 ;  /* 0x000000300c004986 */ /* 0x0003ea000c101524 */
[----:B------:R-:W-:Y:S05]  /*89f0*/  @!P5 BRA `(.L_x_238) ;  /* 0x00000000000cd947 */ /* 0x000fea0003800000 */
[----:B-1----:R-:W-:-:S05]  /*8a00*/  IADD3 R12, P4, R4, R161, RZ ;  /* 0x000000a1040c7210 */ /* 0x002fca0007f9e0ff */
[----:B------:R-:W-:-:S05]  /*8a10*/  IMAD.X R13, R5, 0x1, R129, P4 ;  /* 0x00000001050d7824 */ /* 0x000fca00020e0681 */
[----:B------:R3:W5:Y:S03]  /*8a20*/  LDG.E.LTC128B.U16 R20, desc[UR36][R12.64] ;  /* 0x000000240c147981 */ /* 0x000766000c1e1520 */
.L_x_238:
[----:B------:R-:W-:Y:S05]  /*8a30*/  BSYNC B1 ;  /* 0x0000000000017941 */ /* 0x000fea0003800000 */
.L_x_237:
[----:B-1-3-5:R-:W-:Y:S01]  /*8a40*/  IMAD.U32 R13, R20, 0x10000, RZ ;  /* 0x00010000140d7824 */ /* 0x02afe200078e00ff */
[----:B------:R-:W-:Y:S01]  /*8a50*/  ISETP.GT.AND P3, PT, R3, 0x188, P3 ;  /* 0x000001880300780c */ /* 0x000fe20001f64270 */
[----:B------:R-:W-:Y:S02]  /*8a60*/  BSSY B1, `(.L_x_239) ;  /* 0x000000b000017945 */ /* 0x000fe40003800000 */
[----:B------:R-:W-:-:S04]  /*8a70*/  FMUL R12, R13, R154 ;  /* 0x0000009a0d0c7220 */ /* 0x000fc80000400000 */
[----:B------:R-:W-:Y:S01]  /*8a80*/  FFMA R49, R49, R153, R12 ;  /* 0x0000009931317223 */ /* 0x000fe2000000000c */
[----:B------:R-:W-:-:S04]  /*8a90*/  IADD3 R12, P4, R6, R155, RZ ;  /* 0x0000009b060c7210 */ /* 0x000fc80007f9e0ff */
[----:B------:R-:W-:Y:S01]  /*8aa0*/  F2FP.BF16.F32.PACK_AB R49, RZ, R49 ;  /* 0x00000031ff31723e */ /* 0x000fe200000010ff */
[----:B------:R-:W-:-:S05]  /*8ab0*/  IMAD.X R13, R7, 0x1, R123, P4 ;  /* 0x00000001070d7824 */ /* 0x000fca00020e067b */
[----:B------:R1:W-:Y:S01]  /*8ac0*/  @P5 STG.E.U16 desc[UR36][R12.64], R49 ;  /* 0x000000310c005986 */ /* 0x0003e2000c101524 */
[----:B------:R-:W-:Y:S05]  /*8ad0*/  @!P3 BRA `(.L_x_240) ;  /* 0x00000000000cb947 */ /* 0x000fea0003800000 */
[----:B-1----:R-:W-:-:S05]  /*8ae0*/  IADD3 R12, P4, R10, R109, RZ ;  /* 0x0000006d0a0c7210 */ /* 0x002fca0007f9e0ff */
[----:B------:R-:W-:-:S05]  /*8af0*/  IMAD.X R13, R11, 0x1, R129, P4 ;  /* 0x000000010b0d7824 */ /* 0x000fca00020e0681 */
[----:B------:R3:W5:Y:S03]  /*8b00*/  LDG.E.LTC128B.U16 R20, desc[UR36][R12.64] ;  /* 0x000000240c147981 */ /* 0x000766000c1e1520 */
.L_x_240:
[----:B------:R-:W-:Y:S05]  /*8b10*/  BSYNC B1 ;  /* 0x0000000000017941 */ /* 0x000fea0003800000 */
.L_x_239:
[----:B-1-3-5:R-:W-:Y:S01]  /*8b20*/  IMAD.U32 R13, R20, 0x10000, RZ ;  /* 0x00010000140d7824 */ /* 0x02afe200078e00ff */
[----:B------:R-:W-:Y:S01]  /*8b30*/  IADD3 R12, P4, R8, R107, RZ ;  /* 0x0000006b080c7210 */ /* 0x000fe20007f9e0ff */
[----:B------:R-:W-:Y:S01]  /*8b40*/  BSSY B1, `(.L_x_241) ;  /* 0x000000b000017945 */ /* 0x000fe20003800000 */
[----:B------:R-:W-:Y:S01]  /*8b50*/  ISETP.GT.AND P2, PT, R3, 0x188, P2 ;  /* 0x000001880300780c */ /* 0x000fe20001744270 */
[----:B------:R-:W-:-:S04]  /*8b60*/  FMUL R13, R13, R154 ;  /* 0x0000009a0d0d7220 */ /* 0x000fc80000400000 */
[----:B------:R-:W-:-:S05]  /*8b70*/  FFMA R13, R50, R153, R13 ;  /* 0x00000099320d7223 */ /* 0x000fca000000000d */
[----:B------:R-:W-:Y:S01]  /*8b80*/  F2FP.BF16.F32.PACK_AB R14, RZ, R13 ;  /* 0x0000000dff0e723e */ /* 0x000fe200000010ff */
[----:B------:R-:W-:-:S05]  /*8b90*/  IMAD.X R13, R9, 0x1, R123, P4 ;  /* 0x00000001090d7824 */ /* 0x000fca00020e067b */
[----:B------:R1:W-:Y:S01]  /*8ba0*/  @P3 STG.E.U16 desc[UR36][R12.64], R14 ;  /* 0x0000000e0c003986 */ /* 0x0003e2000c101524 */
[----:B------:R-:W-:Y:S05]  /*8bb0*/  @!P2 BRA `(.L_x_242) ;  /* 0x00000000000ca947 */ /* 0x000fea0003800000 */
[----:B-1----:R-:W-:-:S05]  /*8bc0*/  IADD3 R12, P3, R10, R161, RZ ;  /* 0x000000a10a0c7210 */ /* 0x002fca0007f7e0ff */
[----:B------:R-:W-:-:S05]  /*8bd0*/  IMAD.X R13, R11, 0x1, R129, P3 ;  /* 0x000000010b0d7824 */ /* 0x000fca00018e0681 */
[----:B------:R3:W5:Y:S03]  /*8be0*/  LDG.E.LTC128B.U16 R20, desc[UR36][R12.64] ;  /* 0x000000240c147981 */ /* 0x000766000c1e1520 */
.L_x_242:
[----:B------:R-:W-:Y:S05]  /*8bf0*/  BSYNC B1 ;  /* 0x0000000000017941 */ /* 0x000fea0003800000 */
.L_x_241:
        /* <DEDUP_REMOVED lines=13> */
.L_x_244:
[----:B------:R-:W-:Y:S05]  /*8cd0*/  BSYNC B1 ;  /* 0x0000000000017941 */ /* 0x000fea0003800000 */
.L_x_243:
[----:B-1-3-5:R-:W-:Y:S01]  /*8ce0*/  IMAD.U32 R13, R20, 0x10000, RZ ;  /* 0x00010000140d7824 */ /* 0x02afe200078e00ff */
[----:B------:R-:W-:Y:S01]  /*8cf0*/  IADD3 R12, P4, R6, R111, RZ ;  /* 0x0000006f060c7210 */ /* 0x000fe20007f9e0ff */
[----:B------:R-:W-:Y:S01]  /*8d00*/  BSSY B1, `(.L_x_245) ;  /* 0x000000b000017945 */ /* 0x000fe20003800000 */
[----:B------:R-:W-:Y:S01]  /*8d10*/  ISETP.GT.AND P2, PT, R3, 0x180, P0 ;  /* 0x000001800300780c */ /* 0x000fe20000744270 */
[----:B------:R-:W-:-:S04]  /*8d20*/  FMUL R13, R13, R154 ;  /* 0x0000009a0d0d7220 */ /* 0x000fc80000400000 */
[----:B------:R-:W-:-:S05]  /*8d30*/  FFMA R13, R52, R153, R13 ;  /* 0x00000099340d7223 */ /* 0x000fca000000000d */
[----:B------:R-:W-:Y:S01]  /*8d40*/  F2FP.BF16.F32.PACK_AB R14, RZ, R13 ;  /* 0x0000000dff0e723e */ /* 0x000fe200000010ff */
[----:B------:R-:W-:Y:S01]  /*8d50*/  IMAD.X R13, R7, 0x1, R123, P4 ;  /* 0x00000001070d7824 */ /* 0x000fe200020e067b */
[----:B0-----:R-:W-:-:S04]  /*8d60*/  IADD3 R4, P4, R4, R115, RZ ;  /* 0x0000007304047210 */ /* 0x001fc80007f9e0ff */
[----:B------:R0:W-:Y:S01]  /*8d70*/  @P3 STG.E.U16 desc[UR36][R12.64], R14 ;  /* 0x0000000e0c003986 */ /* 0x0001e2000c101524 */
[----:B------:R-:W-:Y:S01]  /*8d80*/  IMAD.X R5, R5, 0x1, R129, P4 ;  /* 0x0000000105057824 */ /* 0x000fe200020e0681 */
[----:B------:R-:W-:Y:S07]  /*8d90*/  @!P2 BRA `(.L_x_246) ;  /* 0x000000000004a947 */ /* 0x000fee0003800000 */
[----:B------:R1:W5:Y:S02]  /*8da0*/  LDG.E.LTC128B.U16 R20, desc[UR36][R4.64] ;  /* 0x0000002404147981 */ /* 0x000364000c1e1520 */
.L_x_246:
[----:B------:R-:W-:Y:S05]  /*8db0*/  BSYNC B1 ;  /* 0x0000000000017941 */ /* 0x000fea0003800000 */
.L_x_245:
[----:B-1---5:R-:W-:Y:S01]  /*8dc0*/  IMAD.U32 R5, R20, 0x10000, RZ ;  /* 0x0001000014057824 */ /* 0x022fe200078e00ff */
        /* <DEDUP_REMOVED lines=12> */
.L_x_248:
[----:B------:R-:W-:Y:S05]  /*8e90*/  BSYNC B1 ;  /* 0x0000000000017941 */ /* 0x000fea0003800000 */
.L_x_247:
[----:B-1-3-5:R-:W-:Y:S01]  /*8ea0*/  IMAD.U32 R5, R20, 0x10000, RZ ;  /* 0x0001000014057824 */ /* 0x02afe200078e00ff */
[----:B------:R-:W-:Y:S01]  /*8eb0*/  IADD3 R4, P2, R8, R111, RZ ;  /* 0x0000006f08047210 */ /* 0x000fe20007f5e0ff */
[----:B------:R-:W-:Y:S01]  /*8ec0*/  BSSY B1, `(.L_x_249) ;  /* 0x000000c000017945 */ /* 0x000fe20003800000 */
[----:B------:R-:W-:Y:S01]  /*8ed0*/  ISETP.GT.AND P0, PT, R3, 0x188, P0 ;  /* 0x000001880300780c */ /* 0x000fe20000704270 */
[----:B------:R-:W-:-:S04]  /*8ee0*/  FMUL R5, R5, R154 ;  /* 0x0000009a05057220 */ /* 0x000fc80000400000 */
[----:B------:R-:W-:-:S05]  /*8ef0*/  FFMA R5, R54, R153, R5 ;  /* 0x0000009936057223 */ /* 0x000fca0000000005 */
[----:B------:R-:W-:Y:S01]  /*8f00*/  F2FP.BF16.F32.PACK_AB R6, RZ, R5 ;  /* 0x00000005ff06723e */ /* 0x000fe200000010ff */
[----:B------:R-:W-:-:S03]  /*8f10*/  IMAD.X R5, R9, 0x1, R123, P2 ;  /* 0x0000000109057824 */ /* 0x000fc600010e067b */
[----:B------:R-:W-:-:S05]  /*8f20*/  PRMT R7, R6, 0x7610, R7 ;  /* 0x0000761006077816 */ /* 0x000fca0000000007 */
[----:B------:R1:W-:Y:S01]  /*8f30*/  @P1 STG.E.U16 desc[UR36][R4.64], R7 ;  /* 0x0000000704001986 */ /* 0x0003e2000c101524 */
[----:B------:R-:W-:-:S05]  /*8f40*/  IADD3 R6, P1, R10, R115, RZ ;  /* 0x000000730a067210 */ /* 0x000fca0007f3e0ff */
[----:B-1----:R-:W-:Y:S01]  /*8f50*/  IMAD.X R7, R11, 0x1, R129, P1 ;  /* 0x000000010b077824 */ /* 0x002fe200008e0681 */
[----:B------:R-:W-:Y:S07]  /*8f60*/  @!P0 BRA `(.L_x_250) ;  /* 0x0000000000048947 */ /* 0x000fee0003800000 */
[----:B------:R1:W5:Y:S02]  /*8f70*/  LDG.E.LTC128B.U16 R20, desc[UR36][R6.64] ;  /* 0x0000002406147981 */ /* 0x000364000c1e1520 */
.L_x_250:
[----:B------:R-:W-:Y:S05]  /*8f80*/  BSYNC B1 ;  /* 0x0000000000017941 */ /* 0x000fea0003800000 */
.L_x_249:
[----:B------:R-:W-:Y:S05]  /*8f90*/  @!P0 BRA `(.L_x_251) ;  /* 0x0000003000bc8947 */ /* 0x000fea0003800000 */
[----:B-----5:R-:W-:-:S04]  /*8fa0*/  IMAD.U32 R3, R20, 0x10000, RZ ;  /* 0x0001000014037824 */ /* 0x020fc800078e00ff */
[----:B------:R-:W-:-:S04]  /*8fb0*/  FMUL R4, R3, R154 ;  /* 0x0000009a03047220 */ /* 0x000fc80000400000 */
[----:B------:R-:W-:Y:S01]  /*8fc0*/  FFMA R55, R55, R153, R4 ;  /* 0x0000009937377223 */ /* 0x000fe20000000004 */
[----:B------:R-:W-:-:S04]  /*8fd0*/  IADD3 R4, P0, R8, R159, RZ ;  /* 0x0000009f08047210 */ /* 0x000fc80007f1e0ff */
[----:B------:R-:W-:Y:S01]  /*8fe0*/  F2FP.BF16.F32.PACK_AB R55, RZ, R55 ;  /* 0x00000037ff37723e */ /* 0x000fe200000010ff */
[----:B------:R-:W-:-:S05]  /*8ff0*/  IMAD.X R5, R9, 0x1, R123, P0 ;  /* 0x0000000109057824 */ /* 0x000fca00000e067b */
[----:B------:R3:W-:Y:S01]  /*9000*/  STG.E.U16 desc[UR36][R4.64], R55 ;  /* 0x0000003704007986 */ /* 0x0007e2000c101524 */
[----:B------:R-:W-:Y:S05]  /*9010*/  BRA `(.L_x_251) ;  /* 0x00000030009c7947 */ /* 0x000fea0003800000 */
.L_x_30:
[----:B------:R-:W-:Y:S01]  /*9020*/  ULDC.64 UR4, c[0x0][0x5c0] ;  /* 0x0001700000047ab9 */ /* 0x000fe20000000a00 */
[-C--:B------:R-:W-:Y:S01]  /*9030*/  FMUL R120, R120, R153.reuse ;  /* 0x0000009978787220 */ /* 0x080fe20000400000 */
[----:B------:R-:W-:Y:S01]  /*9040*/  LEA R4, P1, R156, UR4, 0x1 ;  /* 0x000000049c047c11 */ /* 0x000fe2000f8208ff */
[-C--:B------:R-:W-:Y:S01]  /*9050*/  FMUL R121, R121, R153.reuse ;  /* 0x0000009979797220 */ /* 0x080fe20000400000 */
[----:B------:R-:W-:Y:S01]  /*9060*/  ISETP.GT.AND P5, PT, R14, 0x1, PT ;  /* 0x000000010e00780c */ /* 0x000fe20003fa4270 */
[-C--:B------:R-:W-:Y:S01]  /*9070*/  FMUL R122, R122, R153.reuse ;  /* 0x000000997a7a7220 */ /* 0x080fe20000400000 */
[----:B------:R-:W-:Y:S01]  /*9080*/  F2FP.BF16.F32.PACK_AB R120, RZ, R120 ;  /* 0x00000078ff78723e */ /* 0x000fe200000010ff */
[-C--:B------:R-:W-:Y:S01]  /*9090*/  FMUL R123, R123, R153.reuse ;  /* 0x000000997b7b7220 */ /* 0x080fe20000400000 */
[----:B------:R-:W-:Y:S01]  /*90a0*/  LEA.HI.X R5, R156, UR5, R155, 0x1, P1 ;  /* 0x000000059c057c11 */ /* 0x000fe200088f0c9b */
[-C--:B------:R-:W-:Y:S01]  /*90b0*/  FMUL R124, R124, R153.reuse ;  /* 0x000000997c7c7220 */ /* 0x080fe20000400000 */
[----:B------:R-:W-:Y:S01]  /*90c0*/  ISETP.GT.AND P1, PT, R3, RZ, P5 ;  /* 0x000000ff0300720c */ /* 0x000fe20002f24270 */
[-C--:B------:R-:W-:Y:S01]  /*90d0*/  FMUL R125, R125, R153.reuse ;  /* 0x000000997d7d7220 */ /* 0x080fe20000400000 */
[C---:B------:R-:W-:Y:S01]  /*90e0*/  ISETP.GT.AND P3, PT, R3.reuse, 0x8, P4 ;  /* 0x000000080300780c */ /* 0x040fe20002764270 */
[----:B------:R-:W-:Y:S01]  /*90f0*/  @P0 STG.E.U16 desc[UR36][R4.64], R120 ;  /* 0x0000007804000986 */ /* 0x000fe2000c101524 */
[----:B------:R-:W-:Y:S01]  /*9100*/  ISETP.GT.AND P0, PT, R3, 0x8, P5 ;  /* 0x000000080300780c */ /* 0x000fe20002f04270 */
[-C--:B------:R-:W-:Y:S01]  /*9110*/  FMUL R126, R126, R153.reuse ;  /* 0x000000997e7e7220 */ /* 0x080fe20000400000 */
[C---:B------:R-:W-:Y:S01]  /*9120*/  SHF.L.U64.HI R7, R12.reuse, 0x4, R13 ;  /* 0x000000040c077819 */ /* 0x040fe2000001020d */
[-C--:B------:R-:W-:Y:S01]  /*9130*/  FMUL R127, R127, R153.reuse ;  /* 0x000000997f7f7220 */ /* 0x080fe20000400000 */
[----:B------:R-:W-:Y:S01]  /*9140*/  LEA R8, P2, R12, R4, 0x4 ;  /* 0x000000040c087211 */ /* 0x000fe200078420ff */
[----:B------:R-:W-:Y:S01]  /*9150*/  FMUL R128, R128, R153 ;  /* 0x0000009980807220 */ /* 0x000fe20000400000 */
[----:B------:R-:W-:Y:S01]  /*9160*/  F2FP.BF16.F32.PACK_AB R121, RZ, R121 ;  /* 0x00000079ff79723e */ /* 0x000fe200000010ff */
[----:B------:R-:W-:Y:S01]  /*9170*/  IMAD.SHL.U32 R11, R12, 0x100, RZ ;  /* 0x000001000c0b7824 */ /* 0x000fe200078e00ff */
[C---:B------:R-:W-:Y:S01]  /*9180*/  ISETP.GT.AND P6, PT, R14.reuse, 0x8, PT ;  /* 0x000000080e00780c */ /* 0x040fe20003fc4270 */
[----:B------:R-:W-:Y:S01]  /*9190*/  IMAD.X R9, R7, 0x1, R5, P2 ;  /* 0x0000000107097824 */ /* 0x000fe200010e0605 */
[----:B------:R-:W-:Y:S01]  /*91a0*/  F2FP.BF16.F32.PACK_AB R122, RZ, R122 ;  /* 0x0000007aff7a723e */ /* 0x000fe200000010ff */
[----:B------:R-:W-:Y:S01]  /*91b0*/  @P1 STG.E.U16 desc[UR36][R4.64+0x2], R121 ;  /* 0x0000027904001986 */ /* 0x000fe2000c101524 */
[----:B------:R-:W-:Y:S01]  /*91c0*/  F2FP.BF16.F32.PACK_AB R123, RZ, R123 ;  /* 0x0000007bff7b723e */ /* 0x000fe200000010ff */
[--C-:B------:R-:W-:Y:S01]  /*91d0*/  @P0 IMAD.MOV.U32 R6, RZ, RZ, R8.reuse ;  /* 0x000000ffff060224 */ /* 0x100fe200078e0008 */
[----:B------:R-:W-:Y:S01]  /*91e0*/  ISETP.GT.AND P1, PT, R3, RZ, P6 ;  /* 0x000000ff0300720c */ /* 0x000fe20003724270 */
[----:B------:R-:W-:Y:S01]  /*91f0*/  @P0 IMAD.MOV.U32 R7, RZ, RZ, R9 ;  /* 0x000000ffff070224 */ /* 0x000fe200078e0009 */
[----:B------:R-:W-:Y:S01]  /*9200*/  ISETP.GT.AND P5, PT, R14, 0x9, PT ;  /* 0x000000090e00780c */ /* 0x000fe20003fa4270 */
[----:B------:R-:W-:Y:S01]  /*9210*/  @P3 STG.E.U16 desc[UR36][R8.64], R122 ;  /* 0x0000007a08003986 */ /* 0x000fe2000c101524 */
[----:B------:R-:W-:Y:S01]  /*9220*/  F2FP.BF16.F32.PACK_AB R124, RZ, R124 ;  /* 0x0000007cff7c723e */ /* 0x000fe200000010ff */
[----:B------:R-:W-:Y:S01]  /*9230*/  FMUL R129, R129, R153 ;  /* 0x0000009981817220 */ /* 0x000fe20000400000 */
[----:B------:R-:W-:Y:S01]  /*9240*/  F2FP.BF16.F32.PACK_AB R125, RZ, R125 ;  /* 0x0000007dff7d723e */ /* 0x000fe200000010ff */
[----:B------:R0:W-:Y:S01]  /*9250*/  @P0 STG.E.U16 desc[UR36][R6.64+0x2], R123 ;  /* 0x0000027b06000986 */ /* 0x0001e2000c101524 */
[----:B------:R-:W-:Y:S01]  /*9260*/  ISETP.GT.AND P0, PT, R3, RZ, P5 ;  /* 0x000000ff0300720c */ /* 0x000fe20002f04270 */
[-C--:B------:R-:W-:Y:S01]  /*9270*/  FMUL R130, R130, R153.reuse ;  /* 0x0000009982827220 */ /* 0x080fe20000400000 */
[----:B------:R-:W-:Y:S01]  /*9280*/  F2FP.BF16.F32.PACK_AB R126, RZ, R126 ;  /* 0x0000007eff7e723e */ /* 0x000fe200000010ff */
[----:B------:R-:W-:Y:S01]  /*9290*/  FMUL R131, R131, R153 ;  /* 0x0000009983837220 */ /* 0x000fe20000400000 */
[----:B------:R-:W-:Y:S01]  /*92a0*/  F2FP.BF16.F32.PACK_AB R127, RZ, R127 ;  /* 0x0000007fff7f723e */ /* 0x000fe200000010ff */
[----:B------:R-:W-:Y:S01]  /*92b0*/  @P1 STG.E.U16 desc[UR36][R4.64+0x10], R124 ;  /* 0x0000107c04001986 */ /* 0x000fe2000c101524 */
[----:B------:R-:W-:Y:S01]  /*92c0*/  ISETP.GT.AND P1, PT, R3, 0x8, P6 ;  /* 0x000000080300780c */ /* 0x000fe20003724270 */
[-C--:B------:R-:W-:Y:S01]  /*92d0*/  FMUL R132, R132, R153.reuse ;  /* 0x0000009984847220 */ /* 0x080fe20000400000 */
[----:B------:R-:W-:Y:S01]  /*92e0*/  ISETP.GT.AND P3, PT, R14, 0x10, PT ;  /* 0x000000100e00780c */ /* 0x000fe20003f64270 */
[-C--:B------:R-:W-:Y:S01]  /*92f0*/  FMUL R133, R133, R153.reuse ;  /* 0x0000009985857220 */ /* 0x080fe20000400000 */
[----:B------:R-:W-:Y:S01]  /*9300*/  F2FP.BF16.F32.PACK_AB R128, RZ, R128 ;  /* 0x00000080ff80723e */ /* 0x000fe200000010ff */
[-C--:B------:R-:W-:Y:S01]  /*9310*/  FMUL R134, R134, R153.reuse ;  /* 0x0000009986867220 */ /* 0x080fe20000400000 */
[----:B------:R-:W-:Y:S01]  /*9320*/  SHF.L.U64.HI R13, R12, 0x8, R13 ;  /* 0x000000080c0d7819 */ /* 0x000fe2000001020d */
[----:B------:R-:W-:Y:S01]  /*9330*/  @P0 STG.E.U16 desc[UR36][R4.64+0x12], R125 ;  /* 0x0000127d04000986 */ /* 0x000fe2000c101524 */
[----:B------:R-:W-:Y:S01]  /*9340*/  ISETP.GT.AND P0, PT, R3, 0x8, P5 ;  /* 0x000000080300780c */ /* 0x000fe20002f04270 */
[-C--:B------:R-:W-:Y:S01]  /*9350*/  FMUL R135, R135, R153.reuse ;  /* 0x0000009987877220 */ /* 0x080fe20000400000 */
[----:B------:R-:W-:Y:S01]  /*9360*/  LOP3.LUT R15, R11, 0x2, RZ, 0xfc, !PT ;  /* 0x000000020b0f7812 */ /* 0x000fe200078efcff */
[----:B------:R-:W-:Y:S01]  /*9370*/  FMUL R136, R136, R153 ;  /* 0x0000009988887220 */ /* 0x000fe20000400000 */
[----:B------:R-:W-:Y:S01]  /*9380*/  ISETP.GT.AND P2, PT, R14, 0x11, PT ;  /* 0x000000110e00780c */ /* 0x000fe20003f44270 */
[----:B0-----:R-:W-:Y:S01]  /*9390*/  @P1 IMAD.MOV.U32 R6, RZ, RZ, R8 ;  /* 0x000000ffff061224 */ /* 0x001fe200078e0008 */
[----:B------:R-:W-:Y:S01]  /*93a0*/  F2FP.BF16.F32.PACK_AB R129, RZ, R129 ;  /* 0x00000081ff81723e */ /* 0x000fe200000010ff */
[----:B------:R-:W-:Y:S01]  /*93b0*/  @P1 IMAD.MOV.U32 R7, RZ, RZ, R9 ;  /* 0x000000ffff071224 */ /* 0x000fe200078e0009 */
[----:B------:R-:W-:Y:S01]  /*93c0*/  F2FP.BF16.F32.PACK_AB R130, RZ, R130 ;  /* 0x00000082ff82723e */ /* 0x000fe200000010ff */
[----:B------:R-:W-:Y:S01]  /*93d0*/  FMUL R137, R137, R153 ;  /* 0x0000009989897220 */ /* 0x000fe20000400000 */
[----:B------:R-:W-:Y:S01]  /*93e0*/  F2FP.BF16.F32.PACK_AB R131, RZ, R131 ;  /* 0x00000083ff83723e */ /* 0x000fe200000010ff */
[-C--:B------:R-:W-:Y:S01]  /*93f0*/  FMUL R138, R138, R153.reuse ;  /* 0x000000998a8a7220 */ /* 0x080fe20000400000 */
[----:B------:R0:W-:Y:S01]  /*9400*/  @P1 STG.E.U16 desc[UR36][R6.64+0x10], R126 ;  /* 0x0000107e06001986 */ /* 0x0001e2000c101524 */
[----:B------:R-:W-:Y:S01]  /*9410*/  F2FP.BF16.F32.PACK_AB R132, RZ, R132 ;  /* 0x00000084ff84723e */ /* 0x000fe200000010ff */
[-C--:B------:R-:W-:Y:S01]  /*9420*/  FMUL R139, R139, R153.reuse ;  /* 0x000000998b8b7220 */ /* 0x080fe20000400000 */
[----:B------:R-:W-:Y:S01]  /*9430*/  ISETP.GT.AND P1, PT, R14, 0x19, PT ;  /* 0x000000190e00780c */ /* 0x000fe20003f24270 */
[----:B------:R1:W-:Y:S01]  /*9440*/  @P0 STG.E.U16 desc[UR36][R8.64+0x12], R127 ;  /* 0x0000127f08000986 */ /* 0x0003e2000c101524 */
[----:B------:R-:W-:Y:S01]  /*9450*/  ISETP.GT.AND P0, PT, R3, RZ, P3 ;  /* 0x000000ff0300720c */ /* 0x000fe20001f04270 */
[----:B------:R-:W-:Y:S01]  /*9460*/  FMUL R140, R140, R153 ;  /* 0x000000998c8c7220 */ /* 0x000fe20000400000 */
[----:B------:R-:W-:Y:S01]  /*9470*/  F2FP.BF16.F32.PACK_AB R133, RZ, R133 ;  /* 0x00000085ff85723e */ /* 0x000fe200000010ff */
[-C--:B------:R-:W-:Y:S01]  /*9480*/  FMUL R141, R141, R153.reuse ;  /* 0x000000998d8d7220 */ /* 0x080fe20000400000 */
[----:B------:R-:W-:Y:S01]  /*9490*/  F2FP.BF16.F32.PACK_AB R134, RZ, R134 ;  /* 0x00000086ff86723e */ /* 0x000fe200000010ff */
        /* <DEDUP_REMOVED lines=8> */
[----:B------:R2:W-:Y:S01]  /*9520*/  @P0 STG.E.U16 desc[UR36][R4.64+0x20], R128 ;  /* 0x0000208004000986 */ /* 0x0005e2000c101524 */
[----:B0-----:R-:W-:Y:S01]  /*9530*/  IADD3 R6, P0, R11, R4, RZ ;  /* 0x000000040b067210 */ /* 0x001fe20007f1e0ff */
[----:B------:R-:W-:Y:S01]  /*9540*/  FMUL R146, R146, R153 ;  /* 0x0000009992927220 */ /* 0x000fe20000400000 */
[----:B------:R-:W-:Y:S01]  /*9550*/  F2FP.BF16.F32.PACK_AB R139, RZ, R139 ;  /* 0x0000008bff8b723e */ /* 0x000fe200000010ff */
[-C--:B------:R-:W-:Y:S01]  /*9560*/  FMUL R147, R147, R153.reuse ;  /* 0x0000009993937220 */ /* 0x080fe20000400000 */
[----:B------:R-:W-:Y:S01]  /*9570*/  F2FP.BF16.F32.PACK_AB R140, RZ, R140 ;  /* 0x0000008cff8c723e */ /* 0x000fe200000010ff */
[--C-:B------:R-:W-:Y:S01]  /*9580*/  IMAD.X R7, R13, 0x1, R5.reuse, P0 ;  /* 0x000000010d077824 */ /* 0x100fe200000e0605 */
[----:B------:R-:W-:Y:S01]  /*9590*/  IADD3 R122, P0, R15, R4, RZ ;  /* 0x000000040f7a7210 */ /* 0x000fe20007f1e0ff */
[-C--:B------:R-:W-:Y:S01]  /*95a0*/  FMUL R148, R148, R153.reuse ;  /* 0x0000009994947220 */ /* 0x080fe20000400000 */
[----:B------:R-:W-:Y:S01]  /*95b0*/  ISETP.GT.AND P5, PT, R14, 0x29, PT ;  /* 0x000000290e00780c */ /* 0x000fe20003fa4270 */
[----:B------:R-:W-:Y:S01]  /*95c0*/  FMUL R149, R149, R153 ;  /* 0x0000009995957220 */ /* 0x000fe20000400000 */
[----:B------:R-:W-:Y:S01]  /*95d0*/  F2FP.BF16.F32.PACK_AB R141, RZ, R141 ;  /* 0x0000008dff8d723e */ /* 0x000fe200000010ff */
[----:B------:R-:W-:Y:S01]  /*95e0*/  IMAD.X R123, R13, 0x1, R5, P0 ;  /* 0x000000010d7b7824 */ /* 0x000fe200000e0605 */
[----:B------:R-:W-:Y:S01]  /*95f0*/  ISETP.GT.AND P0, PT, R3, RZ, P2 ;  /* 0x000000ff0300720c */ /* 0x000fe20001704270 */
        /* <DEDUP_REMOVED lines=12> */
[----:B------:R0:W-:Y:S01]  /*96c0*/  @P0 STG.E.U16 desc[UR36][R4.64+0x22], R129 ;  /* 0x0000228104000986 */ /* 0x0001e2000c101524 */
[----:B------:R-:W-:Y:S01]  /*96d0*/  ISETP.GT.AND P0, PT, R3, 0x8, P3 ;  /* 0x000000080300780c */ /* 0x000fe20001f04270 */
[-C--:B------:R-:W-:Y:S01]  /*96e0*/  FMUL R92, R92, R153.reuse ;  /* 0x000000995c5c7220 */ /* 0x080fe20000400000 */
[----:B------:R-:W-:Y:S01]  /*96f0*/  ISETP.GT.AND P3, PT, R14, 0x30, PT ;  /* 0x000000300e00780c */ /* 0x000fe20003f64270 */
        /* <DEDUP_REMOVED lines=9> */
[----:B------:R-:W-:Y:S01]  /*9790*/  LOP3.LUT R23, R11, 0x10, RZ, 0xfc, !PT ;  /* 0x000000100b177812 */ /* 0x000fe200078efcff */
[----:B------:R-:W-:Y:S01]  /*97a0*/  @P0 STG.E.U16 desc[UR36][R8.64+0x20], R130 ;  /* 0x0000208208000986 */ /* 0x000fe2000c101524 */
[----:B------:R-:W-:Y:S01]  /*97b0*/  ISETP.GT.AND P0, PT, R3, 0x8, P2 ;  /* 0x000000080300780c */ /* 0x000fe20001704270 */
[-C--:B------:R-:W-:Y:S01]  /*97c0*/  FMUL R98, R98, R153.reuse ;  /* 0x0000009962627220 */ /* 0x080fe20000400000 */
[----:B------:R-:W-:Y:S01]  /*97d0*/  ISETP.GT.AND P2, PT, R14, 0x18, PT ;  /* 0x000000180e00780c */ /* 0x000fe20003f44270 */
[-C--:B------:R-:W-:Y:S01]  /*97e0*/  FMUL R99, R99, R153.reuse ;  /* 0x0000009963637220 */ /* 0x080fe20000400000 */
[----:B------:R-:W-:Y:S01]  /*97f0*/  F2FP.BF16.F32.PACK_AB R88, RZ, R88 ;  /* 0x00000058ff58723e */ /* 0x000fe200000010ff */
[-C--:B------:R-:W-:Y:S01]  /*9800*/  FMUL R100, R100, R153.reuse ;  /* 0x0000009964647220 */ /* 0x080fe20000400000 */
[----:B------:R-:W-:Y:S01]  /*9810*/  LOP3.LUT R121, R11, 0x12, RZ, 0xfc, !PT ;  /* 0x000000120b797812 */ /* 0x000fe200078efcff */
[----:B------:R-:W-:Y:S01]  /*9820*/  FMUL R101, R101, R153 ;  /* 0x0000009965657220 */ /* 0x000fe20000400000 */
[----:B------:R-:W-:Y:S01]  /*9830*/  F2FP.BF16.F32.PACK_AB R89, RZ, R89 ;  /* 0x00000059ff59723e */ /* 0x000fe200000010ff */
[-C--:B------:R-:W-:Y:S01]  /*9840*/  FMUL R102, R102, R153.reuse ;  /* 0x0000009966667220 */ /* 0x080fe20000400000 */
[----:B------:R-:W-:Y:S01]  /*9850*/  F2FP.BF16.F32.PACK_AB R90, RZ, R90 ;  /* 0x0000005aff5a723e */ /* 0x000fe200000010ff */
[----:B------:R-:W-:Y:S01]  /*9860*/  FMUL R103, R103, R153 ;  /* 0x0000009967677220 */ /* 0x000fe20000400000 */
[----:B------:R-:W-:Y:S01]  /*9870*/  F2FP.BF16.F32.PACK_AB R91, RZ, R91 ;  /* 0x0000005bff5b723e */ /* 0x000fe200000010ff */
[----:B------:R-:W-:Y:S01]  /*9880*/  @P0 STG.E.U16 desc[UR36][R8.64+0x22], R131 ;  /* 0x0000228308000986 */ /* 0x000fe2000c101524 */
[----:B------:R-:W-:Y:S01]  /*9890*/  ISETP.GT.AND P0, PT, R3, RZ, P2 ;  /* 0x000000ff0300720c */ /* 0x000fe20001704270 */
[-C--:B------:R-:W-:Y:S01]  /*98a0*/  FMUL R104, R104, R153.reuse ;  /* 0x0000009968687220 */ /* 0x080fe20000400000 */
[----:B------:R-:W-:Y:S01]  /*98b0*/  PRMT R10, R91, 0x7610, R10 ;  /* 0x000076105b0a7816 */ /* 0x000fe2000000000a */
        /* <DEDUP_REMOVED lines=38> */
[----:B------:R-:W-:Y:S01]  /*9b20*/  @P0 STG.E.U16 desc[UR36][R8.64+0x30], R134 ;  /* 0x0000308608000986 */ /* 0x000fe2000c101524 */
[----:B------:R-:W-:Y:S01]  /*9b30*/  ISETP.GT.AND P0, PT, R3, 0x8, P1 ;  /* 0x000000080300780c */ /* 0x000fe20000f04270 */
[-C--:B------:R-:W-:Y:S01]  /*9b40*/  FMUL R58, R58, R153.reuse ;  /* 0x000000993a3a7220 */ /* 0x080fe20000400000 */
[----:B------:R-:W-:Y:S01]  /*9b50*/  ISETP.GT.AND P1, PT, R14, 0x21, PT ;  /* 0x000000210e00780c */ /* 0x000fe20003f24270 */
        /* <DEDUP_REMOVED lines=137> */
[----:B------:R-:W-:Y:S01]  /*a3f0*/  ISETP.GT.AND P0, PT, R14, 0x31, PT ;  /* 0x000000310e00780c */ /* 0x000fe20003f04270 */
[-C--:B------:R-:W-:Y:S01]  /*a400*/  FMUL R54, R54, R153.reuse ;  /* 0x0000009936367220 */ /* 0x080fe20000400000 */
[----:B------:R-:W-:Y:S01]  /*a410*/  F2FP.BF16.F32.PACK_AB R36, RZ, R36 ;  /* 0x00000024ff24723e */ /* 0x000fe200000010ff */
[----:B------:R-:W-:Y:S01]  /*a420*/  FMUL R55, R55, R153 ;  /* 0x0000009937377220 */ /* 0x000fe20000400000 */
[----:B------:R-:W-:-:S02]  /*a430*/  ISETP.GT.AND P1, PT, R3, RZ, P0 ;  /* 0x000000ff0300720c */ /* 0x000fc40000724270 */
[----:B------:R-:W-:Y:S02]  /*a440*/  F2FP.BF16.F32.PACK_AB R37, RZ, R37 ;  /* 0x00000025ff25723e */ /* 0x000fe400000010ff */
[----:B------:R-:W-:Y:S02]  /*a450*/  F2FP.BF16.F32.PACK_AB R38, RZ, R38 ;  /* 0x00000026ff26723e */ /* 0x000fe400000010ff */
[----:B------:R-:W-:Y:S02]  /*a460*/  F2FP.BF16.F32.PACK_AB R39, RZ, R39 ;  /* 0x00000027ff27723e */ /* 0x000fe400000010ff */
[----:B------:R-:W-:Y:S02]  /*a470*/  F2FP.BF16.F32.PACK_AB R40, RZ, R40 ;  /* 0x00000028ff28723e */ /* 0x000fe400000010ff */
[----:B------:R-:W-:Y:S02]  /*a480*/  F2FP.BF16.F32.PACK_AB R41, RZ, R41 ;  /* 0x00000029ff29723e */ /* 0x000fe400000010ff */
[----:B------:R-:W-:Y:S01]  /*a490*/  F2FP.BF16.F32.PACK_AB R42, RZ, R42 ;  /* 0x0000002aff2a723e */ /* 0x000fe200000010ff */
[----:B------:R-:W-:Y:S01]  /*a4a0*/  @P1 STG.E.U16 desc[UR36][R4.64+0x62], R145 ;  /* 0x0000629104001986 */ /* 0x000fe2000c101524 */
[----:B------:R-:W-:-:S02]  /*a4b0*/  ISETP.GT.AND P1, PT, R3, 0x8, P3 ;  /* 0x000000080300780c */ /* 0x000fc40001f24270 */
        /* <DEDUP_REMOVED lines=15> */
[----:B------:R-:W-:-:S02]  /*a5b0*/  ISETP.GT.AND P1, PT, R3, RZ, P2 ;  /* 0x000000ff0300720c */ /* 0x000fc40001724270 */
[----:B------:R-:W-:-:S11]  /*a5c0*/  F2FP.BF16.F32.PACK_AB R55, RZ, R55 ;  /* 0x00000037ff37723e */ /* 0x000fd600000010ff */
[----:B------:R-:W-:Y:S01]  /*a5d0*/  @P1 STG.E.U16 desc[UR36][R4.64+0x70], R148 ;  /* 0x0000709404001986 */ /* 0x000fe2000c101524 */
[----:B------:R-:W-:-:S04]  /*a5e0*/  ISETP.GT.AND P1, PT, R14, 0x39, PT ;  /* 0x000000390e00780c */ /* 0x000fc80003f24270 */
[----:B------:R-:W-:-:S13]  /*a5f0*/  ISETP.GT.AND P6, PT, R3, RZ, P1 ;  /* 0x000000ff0300720c */ /* 0x000fda0000fc4270 */
[----:B------:R-:W-:Y:S01]  /*a600*/  @P6 STG.E.U16 desc[UR36][R4.64+0x72], R149 ;  /* 0x0000729504006986 */ /* 0x000fe2000c101524 */
[----:B------:R-:W-:-:S13]  /*a610*/  ISETP.GT.AND P6, PT, R3, 0x8, P2 ;  /* 0x000000080300780c */ /* 0x000fda00017c4270 */
[----:B------:R-:W-:Y:S01]  /*a620*/  @P6 STG.E.U16 desc[UR36][R8.64+0x70], R150 ;  /* 0x0000709608006986 */ /* 0x000fe2000c101524 */
[----:B------:R-:W-:-:S13]  /*a630*/  ISETP.GT.AND P6, PT, R3, 0x8, P1 ;  /* 0x000000080300780c */ /* 0x000fda0000fc4270 */
[----:B------:R-:W-:Y:S01]  /*a640*/  @P6 STG.E.U16 desc[UR36][R8.64+0x72], R151 ;  /* 0x0000729708006986 */ /* 0x000fe2000c101524 */
[----:B------:R-:W-:-:S05]  /*a650*/  IADD3 R126, P6, R23, R4, RZ ;  /* 0x00000004177e7210 */ /* 0x000fca0007fde0ff */
[----:B-1----:R-:W-:Y:S01]  /*a660*/  IMAD.X R127, R13, 0x1, R5, P6 ;  /* 0x000000010d7f7824 */ /* 0x002fe200030e0605 */
[----:B------:R-:W-:-:S13]  /*a670*/  ISETP.GT.AND P6, PT, R3, 0x80, P4 ;  /* 0x000000800300780c */ /* 0x000fda00027c4270 */
[----:B------:R-:W-:Y:S01]  /*a680*/  @P6 STG.E.U16 desc[UR36][R6.64], R88 ;  /* 0x0000005806006986 */ /* 0x000fe2000c101524 */
[----:B--2---:R-:W-:-:S05]  /*a690*/  IADD3 R128, P6, R121, R4, RZ ;  /* 0x0000000479807210 */ /* 0x004fca0007fde0ff */
[----:B0-----:R-:W-:Y:S01]  /*a6a0*/  IMAD.X R129, R13, 0x1, R5, P6 ;  /* 0x000000010d817824 */ /* 0x001fe200030e0605 */
[----:B------:R-:W-:-:S04]  /*a6b0*/  ISETP.GT.AND P6, PT, R14, 0x1, PT ;  /* 0x000000010e00780c */ /* 0x000fc80003fc4270 */
[----:B------:R-:W-:-:S13]  /*a6c0*/  ISETP.GT.AND P6, PT, R3, 0x80, P6 ;  /* 0x000000800300780c */ /* 0x000fda00037c4270 */
[----:B------:R0:W-:Y:S01]  /*a6d0*/  @P6 STG.E.U16 desc[UR36][R122.64], R89 ;  /* 0x000000597a006986 */ /* 0x0001e2000c101524 */
[----:B------:R-:W-:-:S05]  /*a6e0*/  IADD3 R20, P6, R11, R8, RZ ;  /* 0x000000080b147210 */ /* 0x000fca0007fde0ff */
[----:B------:R-:W-:Y:S01]  /*a6f0*/  IMAD.X R21, R13, 0x1, R9, P6 ;  /* 0x000000010d157824 */ /* 0x000fe200030e0609 */
[----:B------:R-:W-:Y:S02]  /*a700*/  ISETP.GT.AND P6, PT, R3, 0x88, P4 ;  /* 0x000000880300780c */ /* 0x000fe400027c4270 */
[----:B0-----:R-:W-:-:S11]  /*a710*/  LOP3.LUT R89, R11, 0x20, RZ, 0xfc, !PT ;  /* 0x000000200b597812 */ /* 0x001fd600078efcff */
[----:B------:R-:W-:Y:S01]  /*a720*/  @P6 STG.E.U16 desc[UR36][R20.64], R90 ;  /* 0x0000005a14006986 */ /* 0x000fe2000c101524 */
[----:B------:R-:W-:-:S05]  /*a730*/  IADD3 R124, P6, R15, R8, RZ ;  /* 0x000000080f7c7210 */ /* 0x000fca0007fde0ff */
[----:B------:R-:W-:Y:S01]  /*a740*/  IMAD.X R125, R13, 0x1, R9, P6 ;  /* 0x000000010d7d7824 */ /* 0x000fe200030e0609 */
[----:B------:R-:W-:-:S04]  /*a750*/  ISETP.GT.AND P6, PT, R14, 0x1, PT ;  /* 0x000000010e00780c */ /* 0x000fc80003fc4270 */
[----:B------:R-:W-:-:S13]  /*a760*/  ISETP.GT.AND P6, PT, R3, 0x88, P6 ;  /* 0x000000880300780c */ /* 0x000fda00037c4270 */
[----:B------:R0:W-:Y:S01]  /*a770*/  @P6 STG.E.U16 desc[UR36][R124.64], R10 ;  /* 0x0000000a7c006986 */ /* 0x0001e2000c101524 */
[----:B------:R-:W-:-:S05]  /*a780*/  IADD3 R130, P6, R89, R4, RZ ;  /* 0x0000000459827210 */ /* 0x000fca0007fde0ff */
[----:B------:R-:W-:Y:S01]  /*a790*/  IMAD.X R131, R13, 0x1, R5, P6 ;  /* 0x000000010d837824 */ /* 0x000fe200030e0605 */
[----:B------:R-:W-:-:S04]  /*a7a0*/  ISETP.GT.AND P6, PT, R14, 0x8, PT ;  /* 0x000000080e00780c */ /* 0x000fc80003fc4270 */
[----:B------:R-:W-:Y:S02]  /*a7b0*/  ISETP.GT.AND P6, PT, R3, 0x80, P6 ;  /* 0x000000800300780c */ /* 0x000fe400037c4270 */
[----:B0-----:R-:W-:Y:S02]  /*a7c0*/  PRMT R10, R95, 0x7610, R10 ;  /* 0x000076105f0a7816 */ /* 0x001fe4000000000a */
[----:B------:R-:W-:-:S09]  /*a7d0*/  LOP3.LUT R95, R11, 0x32, RZ, 0xfc, !PT ;  /* 0x000000320b5f7812 */ /* 0x000fd200078efcff */
        /* <DEDUP_REMOVED lines=105> */
[----:B------:R-:W-:-:S13]  /*ae70*/  ISETP.GT.AND P6, PT, R3, 0x88, P5 ;  /* 0x000000880300780c */ /* 0x000fda0002fc4270 */
[----:B------:R0:W-:Y:S01]  /*ae80*/  @P6 STG.E.U16 desc[UR36][R124.64], R10 ;  /* 0x0000000a7c006986 */ /* 0x0001e2000c101524 */
[----:B------:R-:W-:-:S05]  /*ae90*/  IADD3 R126, P6, R109, R4, RZ ;  /* 0x000000046d7e7210 */ /* 0x000fca0007fde0ff */
[----:B------:R-:W-:Y:S01]  /*aea0*/  IMAD.X R127, R13, 0x1, R5, P6 ;  /* 0x000000010d7f7824 */ /* 0x000fe200030e0605 */
[----:B------:R-:W-:Y:S02]  /*aeb0*/  ISETP.GT.AND P6, PT, R3, 0x80, P3 ;  /* 0x000000800300780c */ /* 0x000fe40001fc4270 */
[----:B0-----:R-:W-:-:S11]  /*aec0*/  PRMT R10, R114, 0x7610, R10 ;  /* 0x00007610720a7816 */ /* 0x001fd6000000000a */
[----:B------:R0:W-:Y:S01]  /*aed0*/  @P6 STG.E.U16 desc[UR36][R130.64], R112 ;  /* 0x0000007082006986 */ /* 0x0001e2000c101524 */
[----:B------:R-:W-:-:S05]  /*aee0*/  IADD3 R122, P6, R111, R4, RZ ;  /* 0x000000046f7a7210 */ /* 0x000fca0007fde0ff */
[----:B------:R-:W-:Y:S01]  /*aef0*/  IMAD.X R123, R13, 0x1, R5, P6 ;  /* 0x000000010d7b7824 */ /* 0x000fe200030e0605 */
[----:B------:R-:W-:-:S13]  /*af00*/  ISETP.GT.AND P6, PT, R3, 0x80, P0 ;  /* 0x000000800300780c */ /* 0x000fda00007c4270 */
[----:B------:R1:W-:Y:S01]  /*af10*/  @P6 STG.E.U16 desc[UR36][R132.64], R113 ;  /* 0x0000007184006986 */ /* 0x0003e2000c101524 */
[----:B------:R-:W-:-:S05]  /*af20*/  IADD3 R4, P6, R105, R8, RZ ;  /* 0x0000000869047210 */ /* 0x000fca0007fde0ff */
[----:B------:R-:W-:Y:S01]  /*af30*/  IMAD.X R5, R13, 0x1, R9, P6 ;  /* 0x000000010d057824 */ /* 0x000fe200030e0609 */
[----:B------:R-:W-:-:S13]  /*af40*/  ISETP.GT.AND P6, PT, R3, 0x88, P3 ;  /* 0x000000880300780c */ /* 0x000fda0001fc4270 */
[----:B------:R-:W-:Y:S01]  /*af50*/  @P6 STG.E.U16 desc[UR36][R4.64], R10 ;  /* 0x0000000a04006986 */ /* 0x000fe2000c101524 */
[----:B0-----:R-:W-:-:S05]  /*af60*/  IADD3 R112, P6, R107, R8, RZ ;  /* 0x000000086b707210 */ /* 0x001fca0007fde0ff */
[----:B-1----:R-:W-:Y:S01]  /*af70*/  IMAD.X R113, R13, 0x1, R9, P6 ;  /* 0x000000010d717824 */ /* 0x002fe200030e0609 */
[----:B------:R-:W-:-:S13]  /*af80*/  ISETP.GT.AND P6, PT, R3, 0x88, P0 ;  /* 0x000000880300780c */ /* 0x000fda00007c4270 */
[----:B------:R0:W-:Y:S01]  /*af90*/  @P6 STG.E.U16 desc[UR36][R112.64], R115 ;  /* 0x0000007370006986 */ /* 0x0001e2000c101524 */
[----:B------:R-:W-:-:S05]  /*afa0*/  IADD3 R114, P6, R109, R8, RZ ;  /* 0x000000086d727210 */ /* 0x000fca0007fde0ff */
[----:B0-----:R-:W-:Y:S01]  /*afb0*/  IMAD.X R115, R13, 0x1, R9, P6 ;  /* 0x000000010d737824 */ /* 0x001fe200030e0609 */
[----:B------:R-:W-:-:S13]  /*afc0*/  ISETP.GT.AND P6, PT, R3, 0x80, P2 ;  /* 0x000000800300780c */ /* 0x000fda00017c4270 */
        /* <DEDUP_REMOVED lines=13> */
[----:B0-----:R-:W-:-:S05]  /*b0a0*/  IADD3 R116, P6, R23, R6, RZ ;  /* 0x0000000617747210 */ /* 0x001fca0007fde0ff */
[----:B-1----:R-:W-:Y:S01]  /*b0b0*/  IMAD.X R117, R13, 0x1, R7, P6 ;  /* 0x000000010d757824 */ /* 0x002fe200030e0607 */
[----:B------:R-:W-:-:S13]  /*b0c0*/  ISETP.GT.AND P6, PT, R3, 0x100, P4 ;  /* 0x000001000300780c */ /* 0x000fda00027c4270 */
[----:B------:R0:W-:Y:S01]  /*b0d0*/  @P6 STG.E.U16 desc[UR36][R4.64], R56 ;  /* 0x0000003804006986 */ /* 0x0001e2000c101524 */
[----:B--2---:R-:W-:-:S05]  /*b0e0*/  IADD3 R114, P6, R121, R6, RZ ;  /* 0x0000000679727210 */ /* 0x004fca0007fde0ff */
[----:B------:R-:W-:Y:S01]  /*b0f0*/  IMAD.X R115, R13, 0x1, R7, P6 ;  /* 0x000000010d737824 */ /* 0x000fe200030e0607 */
[----:B------:R-:W-:-:S04]  /*b100*/  ISETP.GT.AND P6, PT, R14, 0x1, PT ;  /* 0x000000010e00780c */ /* 0x000fc80003fc4270 */
[----:B------:R-:W-:-:S13]  /*b110*/  ISETP.GT.AND P6, PT, R3, 0x100, P6 ;  /* 0x000001000300780c */ /* 0x000fda00037c4270 */
[----:B------:R1:W-:Y:S01]  /*b120*/  @P6 STG.E.U16 desc[UR36][R112.64], R57 ;  /* 0x0000003970006986 */ /* 0x0003e2000c101524 */
[----:B---3--:R-:W-:-:S05]  /*b130*/  IADD3 R8, P6, R11, R20, RZ ;  /* 0x000000140b087210 */ /* 0x008fca0007fde0ff */
[----:B------:R-:W-:Y:S01]  /*b140*/  IMAD.X R9, R13, 0x1, R21, P6 ;  /* 0x000000010d097824 */ /* 0x000fe200030e0615 */
[----:B------:R-:W-:-:S13]  /*b150*/  ISETP.GT.AND P6, PT, R3, 0x108, P4 ;  /* 0x000001080300780c */ /* 0x000fda00027c4270 */
[----:B------:R-:W-:Y:S01]  /*b160*/  @P6 STG.E.U16 desc[UR36][R8.64], R58 ;  /* 0x0000003a08006986 */ /* 0x000fe2000c101524 */
[----:B0-----:R-:W-:-:S05]  /*b170*/  IADD3 R56, P6, R15, R20, RZ ;  /* 0x000000140f387210 */ /* 0x001fca0007fde0ff */
[----:B-1----:R-:W-:Y:S01]  /*b180*/  IMAD.X R57, R13, 0x1, R21, P6 ;  /* 0x000000010d397824 */ /* 0x002fe200030e0615 */
[----:B------:R-:W-:-:S04]  /*b190*/  ISETP.GT.AND P6, PT, R14, 0x1, PT ;  /* 0x000000010e00780c */ /* 0x000fc80003fc4270 */
[----:B------:R-:W-:-:S13]  /*b1a0*/  ISETP.GT.AND P6, PT, R3, 0x108, P6 ;  /* 0x000001080300780c */ /* 0x000fda00037c4270 */
[----:B------:R0:W-:Y:S01]  /*b1b0*/  @P6 STG.E.U16 desc[UR36][R56.64], R59 ;  /* 0x0000003b38006986 */ /* 0x0001e2000c101524 */
        /* <DEDUP_REMOVED lines=10> */
[----:B0-----:R-:W-:-:S05]  /*b260*/  IADD3 R56, P6, R23, R20, RZ ;  /* 0x0000001417387210 */ /* 0x001fca0007fde0ff */
        /* <DEDUP_REMOVED lines=9> */
[----:B-1----:R-:W-:-:S05]  /*b300*/  IADD3 R60, P6, R93, R6, RZ ;  /* 0x000000065d3c7210 */ /* 0x002fca0007fde0ff */
[----:B--2---:R-:W-:Y:S01]  /*b310*/  IMAD.X R61, R13, 0x1, R7, P6 ;  /* 0x000000010d3d7824 */ /* 0x004fe200030e0607 */
[----:B------:R-:W-:-:S04]  /*b320*/  ISETP.GT.AND P6, PT, R14, 0x10, PT ;  /* 0x000000100e00780c */ /* 0x000fc80003fc4270 */
[----:B------:R-:W-:-:S13]  /*b330*/  ISETP.GT.AND P6, PT, R3, 0x100, P6 ;  /* 0x000001000300780c */ /* 0x000fda00037c4270 */
[----:B------:R1:W-:Y:S01]  /*b340*/  @P6 STG.E.U16 desc[UR36][R112.64], R64 ;  /* 0x0000004070006986 */ /* 0x0003e2000c101524 */
[----:B0-----:R-:W-:-:S05]  /*b350*/  IADD3 R62, P6, R95, R6, RZ ;  /* 0x000000065f3e7210 */ /* 0x001fca0007fde0ff */
[----:B---3--:R-:W-:Y:S01]  /*b360*/  IMAD.X R63, R13, 0x1, R7, P6 ;  /* 0x000000010d3f7824 */ /* 0x008fe200030e0607 */
        /* <DEDUP_REMOVED lines=14> */
[----:B0-----:R-:W-:Y:S01]  /*b450*/  IMAD.X R65, R13, 0x1, R7, P6 ;  /* 0x000000010d417824 */ /* 0x001fe200030e0607 */
[----:B------:R-:W-:-:S04]  /*b460*/  ISETP.GT.AND P6, PT, R14, 0x18, PT ;  /* 0x000000180e00780c */ /* 0x000fc80003fc4270 */
[----:B------:R-:W-:-:S13]  /*b470*/  ISETP.GT.AND P6, PT, R3, 0x100, P6 ;  /* 0x000001000300780c */ /* 0x000fda00037c4270 */
[----:B------:R0:W-:Y:S01]  /*b480*/  @P6 STG.E.U16 desc[UR36][R60.64], R68 ;  /* 0x000000443c006986 */ /* 0x0001e2000c101524 */
[----:B--2---:R-:W-:-:S05]  /*b490*/  IADD3 R66, P6, R99, R6, RZ ;  /* 0x0000000663427210 */ /* 0x004fca0007fde0ff */
        /* <DEDUP_REMOVED lines=19> */
[----:B-1----:R-:W-:-:S05]  /*b5d0*/  IADD3 R62, P6, R103, R6, RZ ;  /* 0x00000006673e7210 */ /* 0x002fca0007fde0ff */
[----:B------:R-:W-:Y:S01]  /*b5e0*/  IMAD.X R63, R13, 0x1, R7, P6 ;  /* 0x000000010d3f7824 */ /* 0x000fe200030e0607 */
[----:B------:R-:W-:-:S04]  /*b5f0*/  ISETP.GT.AND P6, PT, R14, 0x21, PT ;  /* 0x000000210e00780c */ /* 0x000fc80003fc4270 */
        /* <DEDUP_REMOVED lines=29> */
[----:B------:R3:W-:Y:S01]  /*b7d0*/  @P6 STG.E.U16 desc[UR36][R58.64], R79 ;  /* 0x0000004f3a006986 */ /* 0x0007e2000c101524 */
[----:B0-----:R-:W-:-:S05]  /*b7e0*/  IADD3 R60, P6, R109, R6, RZ ;  /* 0x000000066d3c7210 */ /* 0x001fca0007fde0ff */
[----:B------:R-:W-:Y:S01]  /*b7f0*/  IMAD.X R61, R13, 0x1, R7, P6 ;  /* 0x000000010d3d7824 */ /* 0x000fe200030e0607 */
[----:B------:R-:W-:-:S13]  /*b800*/  ISETP.GT.AND P6, PT, R3, 0x100, P3 ;  /* 0x000001000300780c */ /* 0x000fda0001fc4270 */
[----:B------:R-:W-:Y:S01]  /*b810*/  @P6 STG.E.U16 desc[UR36][R64.64], R80 ;  /* 0x0000005040006986 */ /* 0x000fe2000c101524 */
[----:B-1----:R-:W-:-:S05]  /*b820*/  IADD3 R62, P6, R111, R6, RZ ;  /* 0x000000066f3e7210 */ /* 0x002fca0007fde0ff */
[----:B------:R-:W-:Y:S01]  /*b830*/  IMAD.X R63, R13, 0x1, R7, P6 ;  /* 0x000000010d3f7824 */ /* 0x000fe200030e0607 */
[----:B------:R-:W-:-:S13]  /*b840*/  ISETP.GT.AND P6, PT, R3, 0x100, P0 ;  /* 0x000001000300780c */ /* 0x000fda00007c4270 */
[----:B------:R-:W-:Y:S01]  /*b850*/  @P6 STG.E.U16 desc[UR36][R66.64], R81 ;  /* 0x0000005142006986 */ /* 0x000fe2000c101524 */
[----:B------:R-:W-:-:S05]  /*b860*/  IADD3 R6, P6, R105, R20, RZ ;  /* 0x0000001469067210 */ /* 0x000fca0007fde0ff */
[----:B------:R-:W-:Y:S01]  /*b870*/  IMAD.X R7, R13, 0x1, R21, P6 ;  /* 0x000000010d077824 */ /* 0x000fe200030e0615 */
[----:B------:R-:W-:-:S13]  /*b880*/  ISETP.GT.AND P6, PT, R3, 0x108, P3 ;  /* 0x000001080300780c */ /* 0x000fda0001fc4270 */
[----:B------:R0:W-:Y:S01]  /*b890*/  @P6 STG.E.U16 desc[UR36][R6.64], R82 ;  /* 0x0000005206006986 */ /* 0x0001e2000c101524 */
[----:B--2---:R-:W-:-:S05]  /*b8a0*/  IADD3 R56, P6, R107, R20, RZ ;  /* 0x000000146b387210 */ /* 0x004fca0007fde0ff */
[----:B------:R-:W-:Y:S01]  /*b8b0*/  IMAD.X R57, R13, 0x1, R21, P6 ;  /* 0x000000010d397824 */ /* 0x000fe200030e0615 */
        /* <DEDUP_REMOVED lines=10> */
[----:B------:R-:W-:-:S05]  /*b960*/  IADD3 R20, P6, R11, R4, RZ ;  /* 0x000000040b147210 */ /* 0x000fca0007fde0ff */
[----:B------:R-:W-:Y:S01]  /*b970*/  IMAD.X R21, R13, 0x1, R5, P6 ;  /* 0x000000010d157824 */ /* 0x000fe200030e0605 */
        /* <DEDUP_REMOVED lines=8> */
[C---:B------:R-:W-:Y:S02]  /*ba00*/  ISETP.GT.AND P6, PT, R3.reuse, 0x180, P4 ;  /* 0x000001800300780c */ /* 0x040fe400027c4270 */
[----:B------:R-:W-:-:S11]  /*ba10*/  ISETP.GT.AND P4, PT, R3, 0x188, P4 ;  /* 0x000001880300780c */ /* 0x000fd60002784270 */
        /* <DEDUP_REMOVED lines=9> */
[----:B------:R1:W-:Y:S01]  /*bab0*/  @P4 STG.E.U16 desc[UR36][R6.64], R26 ;  /* 0x0000001a06004986 */ /* 0x0003e2000c101524 */
[----:B------:R-:W-:-:S05]  /*bac0*/  IADD3 R10, P4, R15, R8, RZ ;  /* 0x000000080f0a7210 */ /* 0x000fca0007f9e0ff */
[----:B------:R-:W-:Y:S01]  /*bad0*/  IMAD.X R11, R13, 0x1, R9, P4 ;  /* 0x000000010d0b7824 */ /* 0x000fe200020e0609 */
[----:B------:R-:W-:Y:S02]  /*bae0*/  ISETP.GT.AND P4, PT, R3, 0x188, P6 ;  /* 0x000001880300780c */ /* 0x000fe40003784270 */
[----:B------:R-:W-:-:S11]  /*baf0*/  ISETP.GT.AND P6, PT, R14, 0x8, PT ;  /* 0x000000080e00780c */ /* 0x000fd60003fc4270 */
[----:B------:R3:W-:Y:S01]  /*bb00*/  @P4 STG.E.U16 desc[UR36][R10.64], R27 ;  /* 0x0000001b0a004986 */ /* 0x0007e2000c101524 */
[----:B--2---:R-:W-:-:S05]  /*bb10*/  IADD3 R20, P4, R89, R4, RZ ;  /* 0x0000000459147210 */ /* 0x004fca0007f9e0ff */
[----:B------:R-:W-:Y:S01]  /*bb20*/  IMAD.X R21, R13, 0x1, R5, P4 ;  /* 0x000000010d157824 */ /* 0x000fe200020e0605 */
[----:B------:R-:W-:Y:S02]  /*bb30*/  ISETP.GT.AND P4, PT, R3, 0x180, P6 ;  /* 0x000001800300780c */ /* 0x000fe40003784270 */
[----:B------:R-:W-:-:S11]  /*bb40*/  ISETP.GT.AND P6, PT, R14, 0x9, PT ;  /* 0x000000090e00780c */ /* 0x000fd60003fc4270 */
[----:B------:R2:W-:Y:S01]  /*bb50*/  @P4 STG.E.U16 desc[UR36][R60.64], R28 ;  /* 0x0000001c3c004986 */ /* 0x0005e2000c101524 */
[----:B------:R-:W-:-:S05]  /*bb60*/  IADD3 R24, P4, R91, R4, RZ ;  /* 0x000000045b187210 */ /* 0x000fca0007f9e0ff */
[----:B0-----:R-:W-:Y:S01]  /*bb70*/  IMAD.X R25, R13, 0x1, R5, P4 ;  /* 0x000000010d197824 */ /* 0x001fe200020e0605 */
[----:B------:R-:W-:-:S13]  /*bb80*/  ISETP.GT.AND P4, PT, R3, 0x180, P6 ;  /* 0x000001800300780c */ /* 0x000fda0003784270 */
[----:B------:R0:W-:Y:S01]  /*bb90*/  @P4 STG.E.U16 desc[UR36][R58.64], R29 ;  /* 0x0000001d3a004986 */ /* 0x0001e2000c101524 */
[----:B-1----:R-:W-:-:S05]  /*bba0*/  IADD3 R6, P4, R23, R8, RZ ;  /* 0x0000000817067210 */ /* 0x002fca0007f9e0ff */
[----:B------:R-:W-:Y:S01]  /*bbb0*/  IMAD.X R7, R13, 0x1, R9, P4 ;  /* 0x000000010d077824 */ /* 0x000fe200020e0609 */
[----:B------:R-:W-:-:S04]  /*bbc0*/  ISETP.GT.AND P4, PT, R14, 0x8, PT ;  /* 0x000000080e00780c */ /* 0x000fc80003f84270 */
[----:B------:R-:W-:-:S13]  /*bbd0*/  ISETP.GT.AND P4, PT, R3, 0x188, P4 ;  /* 0x000001880300780c */ /* 0x000fda0002784270 */
[----:B------:R1:W-:Y:S01]  /*bbe0*/  @P4 STG.E.U16 desc[UR36][R6.64], R30 ;  /* 0x0000001e06004986 */ /* 0x0003e2000c101524 */
[----:B---3--:R-:W-:-:S05]  /*bbf0*/  IADD3 R10, P4, R121, R8, RZ ;  /* 0x00000008790a7210 */ /* 0x008fca0007f9e0ff */
[----:B------:R-:W-:Y:S01]  /*bc00*/  IMAD.X R11, R13, 0x1, R9, P4 ;  /* 0x000000010d0b7824 */ /* 0x000fe200020e0609 */
[----:B------:R-:W-:Y:S02]  /*bc10*/  ISETP.GT.AND P4, PT, R3, 0x188, P6 ;  /* 0x000001880300780c */ /* 0x000fe40003784270 */
[----:B------:R-:W-:-:S11]  /*bc20*/  ISETP.GT.AND P6, PT, R14, 0x10, PT ;  /* 0x000000100e00780c */ /* 0x000fd60003fc4270 */
[----:B------:R3:W-:Y:S01]  /*bc30*/  @P4 STG.E.U16 desc[UR36][R10.64], R31 ;  /* 0x0000001f0a004986 */ /* 0x0007e2000c101524 */
[----:B------:R-:W-:-:S05]  /*bc40*/  IADD3 R26, P4, R93, R4, RZ ;  /* 0x000000045d1a7210 */ /* 0x000fca0007f9e0ff */
[----:B------:R-:W-:Y:S01]  /*bc50*/  IMAD.X R27, R13, 0x1, R5, P4 ;  /* 0x000000010d1b7824 */ /* 0x000fe200020e0605 */
[----:B------:R-:W-:Y:S02]  /*bc60*/  ISETP.GT.AND P4, PT, R3, 0x180, P6 ;  /* 0x000001800300780c */ /* 0x000fe40003784270 */
[----:B------:R-:W-:-:S11]  /*bc70*/  ISETP.GT.AND P6, PT, R14, 0x11, PT ;  /* 0x000000110e00780c */ /* 0x000fd60003fc4270 */
[----:B------:R4:W-:Y:S01]  /*bc80*/  @P4 STG.E.U16 desc[UR36][R20.64], R32 ;  /* 0x0000002014004986 */ /* 0x0009e2000c101524 */
[----:B--2---:R-:W-:-:S05]  /*bc90*/  IADD3 R28, P4, R95, R4, RZ ;  /* 0x000000045f1c7210 */ /* 0x004fca0007f9e0ff */
        /* <DEDUP_REMOVED lines=13> */
[----:B----4-:R-:W-:-:S05]  /*bd70*/  IADD3 R20, P4, R97, R4, RZ ;  /* 0x0000000461147210 */ /* 0x010fca0007f9e0ff */
[----:B------:R-:W-:Y:S01]  /*bd80*/  IMAD.X R21, R13, 0x1, R5, P4 ;  /* 0x000000010d157824 */ /* 0x000fe200020e0605 */
[----:B------:R-:W-:Y:S02]  /*bd90*/  ISETP.GT.AND P4, PT, R3, 0x180, P6 ;  /* 0x000001800300780c */ /* 0x000fe40003784270 */
[----:B------:R-:W-:-:S11]  /*bda0*/  ISETP.GT.AND P6, PT, R14, 0x19, PT ;  /* 0x000000190e00780c */ /* 0x000fd60003fc4270 */
[----:B------:R3:W-:Y:S01]  /*bdb0*/  @P4 STG.E.U16 desc[UR36][R26.64], R36 ;  /* 0x000000241a004986 */ /* 0x0007e2000c101524 */
[----:B0-----:R-:W-:-:S05]  /*bdc0*/  IADD3 R24, P4, R99, R4, RZ ;  /* 0x0000000463187210 */ /* 0x001fca0007f9e0ff */
[----:B------:R-:W-:Y:S01]  /*bdd0*/  IMAD.X R25, R13, 0x1, R5, P4 ;  /* 0x000000010d197824 */ /* 0x000fe200020e0605 */
        /* <DEDUP_REMOVED lines=9> */
[----:B------:R-:W-:Y:S02]  /*be70*/  ISETP.GT.AND P4, PT, R3, 0x188, P6 ;  /* 0x000001880300780c */ /* 0x000fe40003784270 */
[----:B------:R-:W-:-:S11]  /*be80*/  ISETP.GT.AND P6, PT, R14, 0x20, PT ;  /* 0x000000200e00780c */ /* 0x000fd60003fc4270 */
[----:B------:R2:W-:Y:S01]  /*be90*/  @P4 STG.E.U16 desc[UR36][R10.64], R39 ;  /* 0x000000270a004986 */ /* 0x0005e2000c101524 */
[----:B---3--:R-:W-:-:S05]  /*bea0*/  IADD3 R26, P4, R101, R4, RZ ;  /* 0x00000004651a7210 */ /* 0x008fca0007f9e0ff */
[----:B------:R-:W-:Y:S01]  /*beb0*/  IMAD.X R27, R13, 0x1, R5, P4 ;  /* 0x000000010d1b7824 */ /* 0x000fe200020e0605 */
[----:B------:R-:W-:Y:S02]  /*bec0*/  ISETP.GT.AND P4, PT, R3, 0x180, P6 ;  /* 0x000001800300780c */ /* 0x000fe40003784270 */
[----:B------:R-:W-:-:S11]  /*bed0*/  ISETP.GT.AND P6, PT, R14, 0x21, PT ;  /* 0x000000210e00780c */ /* 0x000fd60003fc4270 */
[----:B------:R3:W-:Y:S01]  /*bee0*/  @P4 STG.E.U16 desc[UR36][R20.64], R40 ;  /* 0x0000002814004986 */ /* 0x0007e2000c101524 */
[----:B0-----:R-:W-:-:S05]  /*bef0*/  IADD3 R28, P4, R103, R4, RZ ;  /* 0x00000004671c7210 */ /* 0x001fca0007f9e0ff */
[----:B------:R-:W-:Y:S01]  /*bf00*/  IMAD.X R29, R13, 0x1, R5, P4 ;  /* 0x000000010d1d7824 */ /* 0x000fe200020e0605 */
[----:B------:R-:W-:-:S13]  /*bf10*/  ISETP.GT.AND P4, PT, R3, 0x180, P6 ;  /* 0x000001800300780c */ /* 0x000fda0003784270 */
[----:B------:R-:W-:Y:S01]  /*bf20*/  @P4 STG.E.U16 desc[UR36][R24.64], R41 ;  /* 0x0000002918004986 */ /* 0x000fe2000c101524 */
        /* <DEDUP_REMOVED lines=12> */
[----:B------:R-:W-:-:S13]  /*bff0*/  ISETP.GT.AND P4, PT, R3, 0x180, P6 ;  /* 0x000001800300780c */ /* 0x000fda0003784270 */
[----:B------:R-:W-:Y:S01]  /*c000*/  @P4 STG.E.U16 desc[UR36][R26.64], R44 ;  /* 0x0000002c1a004986 */ /* 0x000fe2000c101524 */
[C---:B------:R-:W-:Y:S02]  /*c010*/  ISETP.GT.AND P4, PT, R3.reuse, 0x180, P5 ;  /* 0x000001800300780c */ /* 0x040fe40002f84270 */
[----:B------:R-:W-:-:S11]  /*c020*/  ISETP.GT.AND P5, PT, R3, 0x188, P5 ;  /* 0x000001880300780c */ /* 0x000fd60002fa4270 */
[----:B------:R-:W-:Y:S01]  /*c030*/  @P4 STG.E.U16 desc[UR36][R28.64], R45 ;  /* 0x0000002d1c004986 */ /* 0x000fe2000c101524 */
[----:B------:R-:W-:-:S13]  /*c040*/  ISETP.GT.AND P4, PT, R3, 0x188, P6 ;  /* 0x000001880300780c */ /* 0x000fda0003784270 */
[----:B------:R-:W-:Y:S01]  /*c050*/  @P4 STG.E.U16 desc[UR36][R20.64], R46 ;  /* 0x0000002e14004986 */ /* 0x000fe2000c101524 */
[----:B0-----:R-:W-:-:S05]  /*c060*/  IADD3 R6, P4, R103, R8, RZ ;  /* 0x0000000867067210 */ /* 0x001fca0007f9e0ff */
[----:B------:R-:W-:Y:S01]  /*c070*/  IMAD.X R7, R13, 0x1, R9, P4 ;  /* 0x000000010d077824 */ /* 0x000fe200020e0609 */
[C---:B------:R-:W-:Y:S02]  /*c080*/  ISETP.GT.AND P4, PT, R3.reuse, 0x180, P3 ;  /* 0x000001800300780c */ /* 0x040fe40001f84270 */
[----:B------:R-:W-:Y:S02]  /*c090*/  ISETP.GT.AND P3, PT, R3, 0x188, P3 ;  /* 0x000001880300780c */ /* 0x000fe40001f64270 */
[----:B------:R0:W-:Y:S01]  /*c0a0*/  @P5 STG.E.U16 desc[UR36][R6.64], R47 ;  /* 0x0000002f06005986 */ /* 0x0001e2000c101524 */
[----:B-1----:R-:W-:-:S05]  /*c0b0*/  IADD3 R10, P5, R105, R4, RZ ;  /* 0x00000004690a7210 */ /* 0x002fca0007fbe0ff */
[----:B------:R-:W-:-:S05]  /*c0c0*/  IMAD.X R11, R13, 0x1, R5, P5 ;  /* 0x000000010d0b7824 */ /* 0x000fca00028e0605 */
[----:B------:R1:W-:Y:S01]  /*c0d0*/  @P4 STG.E.U16 desc[UR36][R10.64], R48 ;  /* 0x000000300a004986 */ /* 0x0003e2000c101524 */
[----:B0-----:R-:W-:Y:S02]  /*c0e0*/  IADD3 R6, P5, R107, R4, RZ ;  /* 0x000000046b067210 */ /* 0x001fe40007fbe0ff */
[C---:B------:R-:W-:Y:S02]  /*c0f0*/  ISETP.GT.AND P4, PT, R3.reuse, 0x180, P0 ;  /* 0x000001800300780c */ /* 0x040fe40000784270 */
[----:B------:R-:W-:Y:S01]  /*c100*/  ISETP.GT.AND P0, PT, R3, 0x188, P0 ;  /* 0x000001880300780c */ /* 0x000fe20000704270 */
[----:B------:R-:W-:Y:S01]  /*c110*/  IMAD.X R7, R13, 0x1, R5, P5 ;  /* 0x000000010d077824 */ /* 0x000fe200028e0605 */
[----:B------:R-:W-:-:S05]  /*c120*/  IADD3 R14, P5, R105, R8, RZ ;  /* 0x00000008690e7210 */ /* 0x000fca0007fbe0ff */
[----:B------:R-:W-:Y:S01]  /*c130*/  IMAD.X R15, R13, 0x1, R9, P5 ;  /* 0x000000010d0f7824 */ /* 0x000fe200028e0609 */
[----:B------:R-:W-:-:S03]  /*c140*/  IADD3 R20, P5, R109, R4, RZ ;  /* 0x000000046d147210 */ /* 0x000fc60007fbe0ff */
[----:B------:R0:W-:Y:S01]  /*c150*/  @P4 STG.E.U16 desc[UR36][R6.64], R49 ;  /* 0x0000003106004986 */ /* 0x0001e2000c101524 */
[----:B------:R-:W-:Y:S01]  /*c160*/  IADD3 R4, P4, R111, R4, RZ ;  /* 0x000000046f047210 */ /* 0x000fe20007f9e0ff */
[--C-:B------:R-:W-:Y:S02]  /*c170*/  IMAD.X R21, R13, 0x1, R5.reuse, P5 ;  /* 0x000000010d157824 */ /* 0x100fe400028e0605 */
[----:B------:R0:W-:Y:S01]  /*c180*/  @P3 STG.E.U16 desc[UR36][R14.64], R50 ;  /* 0x000000320e003986 */ /* 0x0001e2000c101524 */
[-C--:B-1----:R-:W-:Y:S01]  /*c190*/  IADD3 R10, P3, R107, R8.reuse, RZ ;  /* 0x000000086b0a7210 */ /* 0x082fe20007f7e0ff */
[----:B------:R-:W-:Y:S01]  /*c1a0*/  IMAD.X R5, R13, 0x1, R5, P4 ;  /* 0x000000010d057824 */ /* 0x000fe200020e0605 */
[C---:B------:R-:W-:Y:S02]  /*c1b0*/  ISETP.GT.AND P4, PT, R3.reuse, 0x180, P2 ;  /* 0x000001800300780c */ /* 0x040fe40001784270 */
[----:B------:R-:W-:Y:S01]  /*c1c0*/  ISETP.GT.AND P2, PT, R3, 0x188, P2 ;  /* 0x000001880300780c */ /* 0x000fe20001744270 */
[----:B------:R-:W-:Y:S01]  /*c1d0*/  IMAD.X R11, R13, 0x1, R9, P3 ;  /* 0x000000010d0b7824 */ /* 0x000fe200018e0609 */
[----:B------:R-:W-:-:S02]  /*c1e0*/  IADD3 R24, P3, R109, R8, RZ ;  /* 0x000000086d187210 */ /* 0x000fc40007f7e0ff */
[----:B------:R-:W-:Y:S02]  /*c1f0*/  IADD3 R8, P5, R111, R8, RZ ;  /* 0x000000086f087210 */ /* 0x000fe40007fbe0ff */
[----:B------:R0:W-:Y:S01]  /*c200*/  @P0 STG.E.U16 desc[UR36][R10.64], R51 ;  /* 0x000000330a000986 */ /* 0x0001e2000c101524 */
[--C-:B------:R-:W-:Y:S01]  /*c210*/  IMAD.X R25, R13, 0x1, R9.reuse, P3 ;  /* 0x000000010d197824 */ /* 0x100fe200018e0609 */
[----:B------:R-:W-:Y:S01]  /*c220*/  ISETP.GT.AND P3, PT, R3, 0x180, P1 ;  /* 0x000001800300780c */ /* 0x000fe20000f64270 */
[----:B------:R-:W-:Y:S01]  /*c230*/  IMAD.X R9, R13, 0x1, R9, P5 ;  /* 0x000000010d097824 */ /* 0x000fe200028e0609 */
[----:B------:R-:W-:Y:S01]  /*c240*/  ISETP.GT.AND P1, PT, R3, 0x188, P1 ;  /* 0x000001880300780c */ /* 0x000fe20000f24270 */
[----:B------:R0:W-:Y:S10]  /*c250*/  @P4 STG.E.U16 desc[UR36][R20.64], R52 ;  /* 0x0000003414004986 */ /* 0x0001f4000c101524 */
[----:B------:R0:W-:Y:S04]  /*c260*/  @P3 STG.E.U16 desc[UR36][R4.64], R53 ;  /* 0x0000003504003986 */ /* 0x0001e8000c101524 */
[----:B------:R0:W-:Y:S04]  /*c270*/  @P2 STG.E.U16 desc[UR36][R24.64], R54 ;  /* 0x0000003618002986 */ /* 0x0001e8000c101524 */
[----:B------:R0:W-:Y:S02]  /*c280*/  @P1 STG.E.U16 desc[UR36][R8.64], R55 ;  /* 0x0000003708001986 */ /* 0x0001e4000c101524 */
.L_x_251:
[----:B------:R-:W-:Y:S05]  /*c290*/  BSYNC B0 ;  /* 0x0000000000007941 */ /* 0x000fea0003800000 */
.L_x_29:
[----:B------:R-:W-:Y:S01]  /*c2a0*/  ULDC UR4, c[0x0][0xc] ;  /* 0x0000030000047ab9 */ /* 0x000fe20000000800 */
[----:B------:R-:W-:Y:S01]  /*c2b0*/  ULDC UR5, c[0x0][0x10] ;  /* 0x0000040000057ab9 */ /* 0x000fe20000000800 */
[----:B------:R-:W4:Y:S01]  /*c2c0*/  LDC R3, c[0x0][0x14] ;  /* 0x00000500ff037b82 */ /* 0x000f220000000800 */
[----:B------:R-:W-:Y:S01]  /*c2d0*/  UIMAD.WIDE.U32 UR4, UR4, UR5, URZ ;  /* 0x00000005040472a5 */ /* 0x000fe2000f8e003f */
[----:B------:R-:W-:Y:S02]  /*c2e0*/  IMAD.MOV.U32 R156, RZ, RZ, -0x1 ;  /* 0xffffffffff9c7424 */ /* 0x000fe400078e00ff */
[----:B------:R-:W-:-:S03]  /*c2f0*/  IMAD.MOV.U32 R23, RZ, RZ, -0x1 ;  /* 0xffffffffff177424 */ /* 0x000fc600078e00ff */
[----:B----4-:R-:W-:-:S04]  /*c300*/  IMAD.WIDE.U32 R16, R3, UR4, R16 ;  /* 0x0000000403107c25 */ /* 0x010fc8000f8e0010 */
[----:B------:R-:W-:Y:S01]  /*c310*/  IMAD R3, R3, UR5, RZ ;  /* 0x0000000503037c24 */ /* 0x000fe2000f8e02ff */
[----:B------:R-:W-:Y:S02]  /*c320*/  ULDC.64 UR4, c[0x0][0x650] ;  /* 0x0001940000047ab9 */ /* 0x000fe40000000a00 */
[----:B------:R-:W-:Y:S01]  /*c330*/  ISETP.GE.U32.AND P0, PT, R16, UR4, PT ;  /* 0x0000000410007c0c */ /* 0x000fe2000bf06070 */
[--C-:B------:R-:W-:Y:S01]  /*c340*/  IMAD.IADD R17, R17, 0x1, R3.reuse ;  /* 0x0000000111117824 */ /* 0x100fe200078e0203 */
[----:B------:R-:W-:-:S04]  /*c350*/  PRMT R3, RZ, 0x7610, R3 ;  /* 0x00007610ff037816 */ /* 0x000fc80000000003 */
[----:B------:R-:W-:-:S13]  /*c360*/  ISETP.GE.U32.AND.EX P0, PT, R17, UR5, PT, P0 ;  /* 0x0000000511007c0c */ /* 0x000fda000bf06100 */
[----:B------:R-:W-:Y:S05]  /*c370*/  @P0 BRA `(.L_x_252) ;  /* 0x0000000400640947 */ /* 0x000fea0003800000 */
[----:B0-----:R-:W0:Y:S01]  /*c380*/  S2R R12, SR_CTAID.X ;  /* 0x00000000000c7919 */ /* 0x001e220000002500 */
[----:B--2---:R-:W2:Y:S01]  /*c390*/  LDC.64 R10, c[0x0][0x628] ;  /* 0x00018a00ff0a7b82 */ /* 0x004ea20000000a00 */
[----:B------:R-:W-:Y:S01]  /*c3a0*/  ULDC UR4, c[0x0][0x150] ;  /* 0x0000540000047ab9 */ /* 0x000fe20000000800 */
[----:B------:R-:W-:Y:S01]  /*c3b0*/  IMAD.MOV.U32 R8, RZ, RZ, R16 ;  /* 0x000000ffff087224 */ /* 0x000fe200078e0010 */
[----:B------:R-:W4:Y:S01]  /*c3c0*/  S2R R24, SR_CTAID.Y ;  /* 0x0000000000187919 */ /* 0x000f220000002600 */
[----:B------:R-:W-:-:S04]  /*c3d0*/  IMAD.MOV.U32 R9, RZ, RZ, R17 ;  /* 0x000000ffff097224 */ /* 0x000fc800078e0011 */
[----:B------:R-:W1:Y:S08]  /*c3e0*/  LDC R21, c[0x0][0x144] ;  /* 0x00005100ff157b82 */ /* 0x000e700000000800 */
[----:B------:R-:W1:Y:S08]  /*c3f0*/  LDC R0, c[0x0][0x630] ;  /* 0x00018c00ff007b82 */ /* 0x000e700000000800 */
[----:B------:R-:W1:Y:S01]  /*c400*/  LDC.64 R14, c[0x0][0x620] ;  /* 0x00018800ff0e7b82 */ /* 0x000e620000000a00 */
[----:B--2---:R-:W-:-:S04]  /*c410*/  ISETP.NE.U32.AND P0, PT, R10, RZ, PT ;  /* 0x000000ff0a00720c */ /* 0x004fc80003f05070 */
[----:B------:R-:W-:Y:S02]  /*c420*/  ISETP.NE.AND.EX P0, PT, R11, RZ, PT, P0 ;  /* 0x000000ff0b00720c */ /* 0x000fe40003f05300 */
[----:B0-----:R-:W-:-:S05]  /*c430*/  I2FP.F32.U32 R3, R12 ;  /* 0x0000000c00037245 */ /* 0x001fca0000201000 */
[----:B------:R-:W-:-:S04]  /*c440*/  FMUL R3, R3, UR4 ;  /* 0x0000000403037c20 */ /* 0x000fc80008400000 */
[----:B-----5:R0:W2:Y:S02]  /*c450*/  F2I.U32.TRUNC.NTZ R20, R3 ;  /* 0x0000000300147305 */ /* 0x0200a4000020f000 */
[----:B----4-:R-:W-:Y:S05]  /*c460*/  @!P0 BRA `(.L_x_253) ;  /* 0x0000000000288947 */ /* 0x010fea0003800000 */
[----:B0-----:R-:W0:Y:S02]  /*c470*/  LDC R3, c[0x0][0x634] ;  /* 0x00018d00ff037b82 */ /* 0x001e240000000800 */
[----:B0-----:R-:W-:-:S05]  /*c480*/  IADD3 R3, P0, R16, R3, RZ ;  /* 0x0000000310037210 */ /* 0x001fca0007f1e0ff */
[----:B------:R-:W-:-:S04]  /*c490*/  IMAD.X R13, RZ, RZ, R17, P0 ;  /* 0x000000ffff0d7224 */ /* 0x000fc800000e0611 */
[----:B---3--:R-:W-:-:S04]  /*c4a0*/  IMAD.WIDE.U32 R4, R13, R10, RZ ;  /* 0x0000000a0d047225 */ /* 0x008fc800078e00ff */
[----:B-1----:R-:W-:-:S04]  /*c4b0*/  IMAD.WIDE.U32 R6, P0, R3, R11, R4 ;  /* 0x0000000b03067225 */ /* 0x002fc80007800004 */
[----:B------:R-:W-:-:S04]  /*c4c0*/  IMAD.WIDE.U32 R4, R3, R10, RZ ;  /* 0x0000000a03047225 */ /* 0x000fc800078e00ff */
[----:B------:R-:W-:Y:S01]  /*c4d0*/  IMAD.X R9, RZ, RZ, RZ, P0 ;  /* 0x000000ffff097224 */ /* 0x000fe200000e06ff */
[----:B------:R-:W-:Y:S01]  /*c4e0*/  IADD3 RZ, P0, R5, R6, RZ ;  /* 0x0000000605ff7210 */ /* 0x000fe20007f1e0ff */
[----:B------:R-:W-:-:S04]  /*c4f0*/  IMAD.MOV.U32 R8, RZ, RZ, R7 ;  /* 0x000000ffff087224 */ /* 0x000fc800078e0007 */
[----:B------:R-:W-:-:S08]  /*c500*/  IMAD.WIDE.U32.X R8, R13, R11, R8, P0 ;  /* 0x0000000b0d087225 */ /* 0x000fd000000e0408 */
.L_x_253:
[----:B------:R-:W4:Y:S01]  /*c510*/  LDC.64 R28, c[0x0][0x640] ;  /* 0x00019000ff1c7b82 */ /* 0x000f220000000a00 */
[-CC-:B-1----:R-:W-:Y:S01]  /*c520*/  SHF.R.U64 R23, R8, R0.reuse, R9.reuse ;  /* 0x0000000008177219 */ /* 0x182fe20000001209 */
[----:B--2---:R-:W-:Y:S01]  /*c530*/  IMAD.MOV R20, RZ, RZ, -R20 ;  /* 0x000000ffff147224 */ /* 0x004fe200078e0a14 */
[----:B------:R-:W-:Y:S01]  /*c540*/  SHF.R.U32.HI R0, RZ, R0, R9 ;  /* 0x00000000ff007219 */ /* 0x000fe20000011609 */
[----:B------:R-:W-:Y:S01]  /*c550*/  ULDC UR4, c[0x0][0x154] ;  /* 0x0000550000047ab9 */ /* 0x000fe20000000800 */
[----:B0-----:R-:W-:Y:S01]  /*c560*/  IADD3 R3, P0, RZ, -R23, RZ ;  /* 0x80000017ff037210 */ /* 0x001fe20007f1e0ff */
[----:B------:R-:W-:Y:S02]  /*c570*/  IMAD R21, R21, R20, R12 ;  /* 0x0000001415157224 */ /* 0x000fe400078e020c */
[----:B------:R-:W0:Y:S01]  /*c580*/  LDC R6, c[0x0][0x618] ;  /* 0x00018600ff067b82 */ /* 0x000e220000000800 */
[----:B------:R-:W-:Y:S02]  /*c590*/  IMAD.MOV.U32 R7, RZ, RZ, 0x1 ;  /* 0x00000001ff077424 */ /* 0x000fe400078e00ff */
[----:B---3--:R-:W-:-:S04]  /*c5a0*/  IMAD.X R5, RZ, RZ, ~R0, P0 ;  /* 0x000000ffff057224 */ /* 0x008fc800000e0e00 */
[-C--:B------:R-:W-:Y:S01]  /*c5b0*/  IMAD R0, R5, R14.reuse, RZ ;  /* 0x0000000e05007224 */ /* 0x080fe200078e02ff */
[----:B------:R-:W1:Y:S01]  /*c5c0*/  LDC R8, c[0x0][0x608] ;  /* 0x00018200ff087b82 */ /* 0x000e620000000800 */
[----:B------:R-:W-:-:S04]  /*c5d0*/  IMAD.WIDE.U32 R4, R3, R14, R16 ;  /* 0x0000000e03047225 */ /* 0x000fc800078e0010 */
[----:B------:R-:W-:Y:S01]  /*c5e0*/  IMAD R3, R3, R15, R0 ;  /* 0x0000000f03037224 */ /* 0x000fe200078e0200 */
[----:B------:R-:W-:Y:S02]  /*c5f0*/  I2FP.F32.U32 R0, R24 ;  /* 0x0000001800007245 */ /* 0x000fe40000201000 */
[----:B------:R-:W2:Y:S01]  /*c600*/  LDC R26, c[0x0][0x658] ;  /* 0x00019600ff1a7b82 */ /* 0x000ea20000000800 */
[----:B------:R-:W-:Y:S01]  /*c610*/  IMAD.IADD R3, R5, 0x1, R3 ;  /* 0x0000000105037824 */ /* 0x000fe200078e0203 */
[----:B----4-:R-:W-:Y:S01]  /*c620*/  ISETP.NE.U32.AND P0, PT, R28, RZ, PT ;  /* 0x000000ff1c00720c */ /* 0x010fe20003f05070 */
[----:B------:R-:W-:Y:S01]  /*c630*/  FMUL R0, R0, UR4 ;  /* 0x0000000400007c20 */ /* 0x000fe20008400000 */
[----:B------:R-:W-:Y:S02]  /*c640*/  IMAD.MOV.U32 R5, RZ, RZ, -0x1 ;  /* 0xffffffffff057424 */ /* 0x000fe400078e00ff */
[----:B------:R-:W-:Y:S01]  /*c650*/  ISETP.NE.AND.EX P0, PT, R29, RZ, PT, P0 ;  /* 0x000000ff1d00720c */ /* 0x000fe20003f05300 */
[----:B------:R3:W4:Y:S01]  /*c660*/  F2I.U32.TRUNC.NTZ R13, R0 ;  /* 0x00000000000d7305 */ /* 0x000722000020f000 */
[----:B------:R-:W3:Y:S01]  /*c670*/  LDC R15, c[0x0][0x148] ;  /* 0x00005200ff0f7b82 */ /* 0x000ee20000000800 */
[----:B0-----:R-:W-:-:S02]  /*c680*/  SHF.R.U64 R12, R4, R6, R3 ;  /* 0x00000006040c7219 */ /* 0x001fc40000001203 */
[----:B------:R-:W-:-:S05]  /*c690*/  SHF.R.U32.HI R3, RZ, R6, R3 ;  /* 0x00000006ff037219 */ /* 0x000fca0000011603 */
[----:B------:R-:W0:Y:S01]  /*c6a0*/  LDC R20, c[0x0][0x600] ;  /* 0x00018000ff147b82 */ /* 0x000e220000000800 */
[-CC-:B-1----:R-:W-:Y:S02]  /*c6b0*/  SHF.R.U64 R10, R12, R8.reuse, R3.reuse ;  /* 0x000000080c0a7219 */ /* 0x182fe40000001203 */
[----:B------:R-:W-:-:S05]  /*c6c0*/  SHF.R.U32.HI R3, RZ, R8, R3 ;  /* 0x00000008ff037219 */ /* 0x000fca0000011603 */
[----:B------:R-:W1:Y:S01]  /*c6d0*/  LDC R27, c[0x0][0x648] ;  /* 0x00019200ff1b7b82 */ /* 0x000e620000000800 */
[-C--:B--2---:R-:W-:Y:S02]  /*c6e0*/  SHF.L.U32 R4, R5, R26.reuse, RZ ;  /* 0x0000001a05047219 */ /* 0x084fe400000006ff */
[-CC-:B------:R-:W-:Y:S02]  /*c6f0*/  SHF.R.U64 R14, R10, R26.reuse, R3.reuse ;  /* 0x0000001a0a0e7219 */ /* 0x180fe40000001203 */
[----:B------:R-:W-:Y:S02]  /*c700*/  SHF.R.U32.HI R5, RZ, R26, R3 ;  /* 0x0000001aff057219 */ /* 0x000fe40000011603 */
[----:B------:R-:W-:Y:S01]  /*c710*/  LOP3.LUT R25, RZ, R4, RZ, 0x33, !PT ;  /* 0x00000004ff197212 */ /* 0x000fe200078e33ff */
[----:B------:R-:W2:Y:S01]  /*c720*/  LDC R30, c[0x0][0x638] ;  /* 0x00018e00ff1e7b82 */ /* 0x000ea20000000800 */
[----:B------:R-:W-:Y:S01]  /*c730*/  SHF.L.U32 R26, R7, R26, RZ ;  /* 0x0000001a071a7219 */ /* 0x000fe200000006ff */
[----:B------:R-:W-:-:S06]  /*c740*/  IMAD.MOV.U32 R4, RZ, RZ, R14 ;  /* 0x000000ffff047224 */ /* 0x000fcc00078e000e */
[----:B------:R-:W0:Y:S01]  /*c750*/  LDC R31, c[0x0][0x610] ;  /* 0x00018400ff1f7b82 */ /* 0x000e220000000800 */
[----:B----4-:R-:W-:Y:S05]  /*c760*/  @!P0 BRA `(.L_x_254) ;  /* 0x0000000000288947 */ /* 0x010fea0003800000 */
[----:B------:R-:W4:Y:S02]  /*c770*/  LDC R3, c[0x0][0x64c] ;  /* 0x00019300ff037b82 */ /* 0x000f240000000800 */
[----:B----4-:R-:W-:-:S05]  /*c780*/  IADD3 R3, P0, R14, R3, RZ ;  /* 0x000000030e037210 */ /* 0x010fca0007f1e0ff */
        /* <DEDUP_REMOVED lines=8> */
.L_x_254:
[----:B------:R-:W-:Y:S01]  /*c810*/  ISETP.NE.AND P0, PT, R2, 0x1, PT ;  /* 0x000000010200780c */ /* 0x000fe20003f05270 */
[----:B0-----:R-:W-:Y:S01]  /*c820*/  VIADD R7, R20, 0xffffffff ;  /* 0xffffffff14077836 */ /* 0x001fe20000000000 */
[----:B-1-3--:R-:W-:Y:S01]  /*c830*/  SHF.R.U64 R0, R4, R27, R5 ;  /* 0x0000001b04007219 */ /* 0x00afe20000001205 */
[----:B------:R-:W-:Y:S01]  /*c840*/  IMAD.MOV R13, RZ, RZ, -R13 ;  /* 0x000000ffff0d7224 */ /* 0x000fe200078e0a0d */
[----:B------:R-:W-:Y:S01]  /*c850*/  LOP3.LUT R5, R10, R25, RZ, 0xc0, !PT ;  /* 0x000000190a057212 */ /* 0x000fe200078ec0ff */
[----:B------:R-:W-:Y:S01]  /*c860*/  IMAD.MOV.U32 R4, RZ, RZ, 0x1 ;  /* 0x00000001ff047424 */ /* 0x000fe200078e00ff */
[----:B------:R-:W-:Y:S01]  /*c870*/  LOP3.LUT R12, R12, R7, RZ, 0xc0, !PT ;  /* 0x000000070c0c7212 */ /* 0x000fe200078ec0ff */
[----:B------:R-:W-:Y:S02]  /*c880*/  IMAD.MOV R3, RZ, RZ, -R0 ;  /* 0x000000ffff037224 */ /* 0x000fe400078e0a00 */
[----:B------:R-:W-:Y:S02]  /*c890*/  IMAD R0, R26, R0, R5 ;  /* 0x000000001a007224 */ /* 0x000fe400078e0205 */
[----:B--2---:R-:W-:-:S02]  /*c8a0*/  IMAD R3, R3, R30, R14 ;  /* 0x0000001e03037224 */ /* 0x004fc400078e020e */
[----:B------:R-:W-:Y:S02]  /*c8b0*/  @P0 IMAD R21, R15, R13, R24 ;  /* 0x0000000d0f150224 */ /* 0x000fe400078e0218 */
[----:B------:R-:W-:Y:S01]  /*c8c0*/  IMAD R5, R3, R20, R12 ;  /* 0x0000001403057224 */ /* 0x000fe200078e020c */
[----:B------:R-:W-:Y:S01]  /*c8d0*/  PRMT R3, R4, 0x7610, R3 ;  /* 0x0000761004037816 */ /* 0x000fe20000000003 */
[----:B------:R-:W-:-:S05]  /*c8e0*/  IMAD R0, R0, R31, R21 ;  /* 0x0000001f00007224 */ /* 0x000fca00078e0215 */
[----:B------:R-:W-:Y:S02]  /*c8f0*/  SEL R156, R5, R0, !P0 ;  /* 0x00000000059c7207 */ /* 0x000fe40004000000 */
[----:B------:R-:W-:-:S07]  /*c900*/  SEL R0, R0, R5, !P0 ;  /* 0x0000000500007207 */ /* 0x000fce0004000000 */
.L_x_252:
[----:B------:R-:W-:Y:S01]  /*c910*/  LOP3.LUT P0, RZ, R3, 0xff, RZ, 0xc0, !PT ;  /* 0x000000ff03ff7812 */ /* 0x000fe2000780c0ff */
[----:B------:R-:W-:-:S12]  /*c920*/  IMAD.MOV.U32 R155, RZ, RZ, R0 ;  /* 0x000000ffff9b7224 */ /* 0x000fd800078e0000 */
[----:B------:R-:W-:Y:S05]  /*c930*/  @P0 BRA `(.L_x_255) ;  /* 0xffffff4400cc0947 */ /* 0x000fea000383ffff */
[----:B------:R-:W-:Y:S05]  /*c940*/  EXIT ;  /* 0x000000000000794d */ /* 0x000fea0003800000 */
.L_x_4:
[----:B0-----:R-:W-:Y:S01]  /*c950*/  ULDC.64 UR4, c[0x0][0x650] ;  /* 0x0001940000047ab9 */ /* 0x001fe20000000a00 */
        /* <DEDUP_REMOVED lines=25> */
.L_x_257:
[--C-:B------:R-:W-:Y:S01]  /*caf0*/  SHF.R.U64 R12, R10, R14, R11.reuse ;  /* 0x0000000e0a0c7219 */ /* 0x100fe2000000120b */
[----:B------:R-:W0:Y:S01]  /*cb00*/  LDC R22, c[0x0][0x618] ;  /* 0x00018600ff167b82 */ /* 0x000e220000000800 */
[----:B------:R-:W-:Y:S01]  /*cb10*/  I2FP.F32.U32 R6, R4 ;  /* 0x0000000400067245 */ /* 0x000fe20000201000 */
[----:B------:R-:W-:Y:S01]  /*cb20*/  ULDC UR4, c[0x0][0x150] ;  /* 0x0000540000047ab9 */ /* 0x000fe20000000800 */
[----:B------:R-:W-:Y:S02]  /*cb30*/  SHF.R.U32.HI R5, RZ, R14, R11 ;  /* 0x0000000eff057219 */ /* 0x000fe4000001160b */
[----:B------:R-:W-:Y:S01]  /*cb40*/  IADD3 R9, P0, RZ, -R12, RZ ;  /* 0x8000000cff097210 */ /* 0x000fe20007f1e0ff */
[----:B------:R-:W-:Y:S01]  /*cb50*/  FMUL R11, R6, UR4 ;  /* 0x00000004060b7c20 */ /* 0x000fe20008400000 */
[----:B------:R-:W-:Y:S01]  /*cb60*/  ULDC UR4, c[0x0][0x154] ;  /* 0x0000550000047ab9 */ /* 0x000fe20000000800 */
[----:B------:R-:W1:Y:S02]  /*cb70*/  LDC.64 R24, c[0x0][0x640] ;  /* 0x00019000ff187b82 */ /* 0x000e640000000a00 */
[----:B------:R-:W-:-:S02]  /*cb80*/  IMAD.X R5, RZ, RZ, ~R5, P0 ;  /* 0x000000ffff057224 */ /* 0x000fc400000e0e05 */
[----:B------:R-:W2:Y:S01]  /*cb90*/  F2I.U32.TRUNC.NTZ R11, R11 ;  /* 0x0000000b000b7305 */ /* 0x000ea2000020f000 */
[----:B------:R-:W-:-:S03]  /*cba0*/  IMAD.WIDE.U32 R6, R9, R20, R16 ;  /* 0x0000001409067225 */ /* 0x000fc600078e0010 */
[----:B------:R-:W3:Y:S01]  /*cbb0*/  LDC R13, c[0x0][0x144] ;  /* 0x00005100ff0d7b82 */ /* 0x000ee20000000800 */
[----:B------:R-:W-:-:S04]  /*cbc0*/  IMAD R8, R5, R20, RZ ;  /* 0x0000001405087224 */ /* 0x000fc800078e02ff */
[----:B------:R-:W-:Y:S02]  /*cbd0*/  IMAD R5, R9, R21, R8 ;  /* 0x0000001509057224 */ /* 0x000fe400078e0208 */
[----:B------:R-:W-:Y:S01]  /*cbe0*/  IMAD.MOV.U32 R8, RZ, RZ, -0x1 ;  /* 0xffffffffff087424 */ /* 0x000fe200078e00ff */
[----:B------:R-:W4:Y:S01]  /*cbf0*/  LDC R14, c[0x0][0x608] ;  /* 0x00018200ff0e7b82 */ /* 0x000f220000000800 */
[----:B------:R-:W-:Y:S01]  /*cc00*/  IMAD.IADD R5, R7, 0x1, R5 ;  /* 0x0000000107057824 */ /* 0x000fe200078e0205 */
[----:B------:R-:W-:-:S04]  /*cc10*/  I2FP.F32.U32 R7, R3 ;  /* 0x0000000300077245 */ /* 0x000fc80000201000 */
[-C--:B0-----:R-:W-:Y:S01]  /*cc20*/  SHF.R.U64 R10, R6, R22.reuse, R5 ;  /* 0x00000016060a7219 */ /* 0x081fe20000001205 */
[----:B--2---:R-:W-:Y:S01]  /*cc30*/  IMAD.MOV R6, RZ, RZ, -R11 ;  /* 0x000000ffff067224 */ /* 0x004fe200078e0a0b */
[----:B------:R-:W0:Y:S01]  /*cc40*/  LDC R9, c[0x0][0x658] ;  /* 0x00019600ff097b82 */ /* 0x000e220000000800 */
[----:B-1----:R-:W-:Y:S01]  /*cc50*/  ISETP.NE.U32.AND P0, PT, R24, RZ, PT ;  /* 0x000000ff1800720c */ /* 0x002fe20003f05070 */
[----:B------:R-:W-:Y:S01]  /*cc60*/  FMUL R7, R7, UR4 ;  /* 0x0000000407077c20 */ /* 0x000fe20008400000 */
[----:B------:R-:W-:Y:S02]  /*cc70*/  SHF.R.U32.HI R5, RZ, R22, R5 ;  /* 0x00000016ff057219 */ /* 0x000fe40000011605 */
[----:B------:R-:W-:-:S03]  /*cc80*/  ISETP.NE.AND.EX P0, PT, R25, RZ, PT, P0 ;  /* 0x000000ff1900720c */ /* 0x000fc60003f05300 */
[----:B------:R-:W1:Y:S01]  /*cc90*/  LDC R20, c[0x0][0x148] ;  /* 0x00005200ff147b82 */ /* 0x000e620000000800 */
[----:B---3--:R-:W-:Y:S02]  /*cca0*/  IMAD R23, R13, R6, R4 ;  /* 0x000000060d177224 */ /* 0x008fe400078e0204 */
[----:B------:R-:W-:-:S05]  /*ccb0*/  IMAD.MOV.U32 R6, RZ, RZ, 0x1 ;  /* 0x00000001ff067424 */ /* 0x000fca00078e00ff */
[----:B------:R-:W2:Y:S01]  /*ccc0*/  LDC R21, c[0x0][0x600] ;  /* 0x00018000ff157b82 */ /* 0x000ea20000000800 */
[-CC-:B----4-:R-:W-:Y:S02]  /*ccd0*/  SHF.R.U64 R13, R10, R14.reuse, R5.reuse ;  /* 0x0000000e0a0d7219 */ /* 0x190fe40000001205 */
[----:B------:R-:W-:Y:S02]  /*cce0*/  SHF.R.U32.HI R4, RZ, R14, R5 ;  /* 0x0000000eff047219 */ /* 0x000fe40000011605 */
[----:B------:R3:W4:Y:S03]  /*ccf0*/  F2I.U32.TRUNC.NTZ R14, R7 ;  /* 0x00000007000e7305 */ /* 0x000726000020f000 */
[----:B------:R-:W1:Y:S01]  /*cd00*/  LDC R26, c[0x0][0x648] ;  /* 0x00019200ff1a7b82 */ /* 0x000e620000000800 */
[-C--:B0-----:R-:W-:Y:S02]  /*cd10*/  SHF.R.U64 R15, R13, R9.reuse, R4 ;  /* 0x000000090d0f7219 */ /* 0x081fe40000001204 */
[----:B------:R-:W-:-:S02]  /*cd20*/  SHF.L.U32 R8, R8, R9, RZ ;  /* 0x0000000908087219 */ /* 0x000fc400000006ff */
[-C--:B------:R-:W-:Y:S01]  /*cd30*/  SHF.R.U32.HI R5, RZ, R9.reuse, R4 ;  /* 0x00000009ff057219 */ /* 0x080fe20000011604 */
[----:B------:R-:W-:Y:S01]  /*cd40*/  IMAD.MOV.U32 R4, RZ, RZ, R15 ;  /* 0x000000ffff047224 */ /* 0x000fe200078e000f */
[----:B------:R-:W-:Y:S01]  /*cd50*/  SHF.L.U32 R22, R6, R9, RZ ;  /* 0x0000000906167219 */ /* 0x000fe200000006ff */
[----:B------:R-:W0:Y:S01]  /*cd60*/  LDC R27, c[0x0][0x638] ;  /* 0x00018e00ff1b7b82 */ /* 0x000e220000000800 */
[----:B------:R-:W-:-:S07]  /*cd70*/  LOP3.LUT R28, RZ, R8, RZ, 0x33, !PT ;  /* 0x00000008ff1c7212 */ /* 0x000fce00078e33ff */
        /* <DEDUP_REMOVED lines=12> */
.L_x_258:
[----:B------:R-:W-:Y:S01]  /*ce40*/  ISETP.NE.AND P0, PT, R2, 0x1, PT ;  /* 0x000000010200780c */ /* 0x000fe20003f05270 */
[----:B--2---:R-:W-:Y:S01]  /*ce50*/  VIADD R7, R21, 0xffffffff ;  /* 0xffffffff15077836 */ /* 0x004fe20000000000 */
[----:B-1----:R-:W-:Y:S01]  /*ce60*/  SHF.R.U64 R5, R4, R26, R5 ;  /* 0x0000001a04057219 */ /* 0x002fe20000001205 */
[----:B------:R-:W-:Y:S01]  /*ce70*/  IMAD.MOV R14, RZ, RZ, -R14 ;  /* 0x000000ffff0e7224 */ /* 0x000fe200078e0a0e */
[----:B------:R-:W-:Y:S01]  /*ce80*/  LOP3.LUT R4, R13, R28, RZ, 0xc0, !PT ;  /* 0x0000001c0d047212 */ /* 0x000fe200078ec0ff */
[----:B------:R-:W-:Y:S01]  /*ce90*/  IMAD.MOV.U32 R8, RZ, RZ, R12 ;  /* 0x000000ffff087224 */ /* 0x000fe200078e000c */
[----:B------:R-:W-:Y:S01]  /*cea0*/  LOP3.LUT R10, R10, R7, RZ, 0xc0, !PT ;  /* 0x000000070a0a7212 */ /* 0x000fe200078ec0ff */
[----:B------:R-:W-:Y:S02]  /*ceb0*/  IMAD.MOV R6, RZ, RZ, -R5 ;  /* 0x000000ffff067224 */ /* 0x000fe400078e0a05 */
[----:B------:R-:W-:-:S04]  /*cec0*/  IMAD R4, R22, R5, R4 ;  /* 0x0000000516047224 */ /* 0x000fc800078e0204 */
[----:B------:R-:W-:Y:S02]  /*ced0*/  @P0 IMAD R23, R20, R14, R3 ;  /* 0x0000000e14170224 */ /* 0x000fe400078e0203 */
[----:B0-----:R-:W-:Y:S02]  /*cee0*/  IMAD R3, R6, R27, R15 ;  /* 0x0000001b06037224 */ /* 0x001fe400078e020f */
[----:B------:R-:W-:Y:S02]  /*cef0*/  IMAD R7, R4, R29, R23 ;  /* 0x0000001d04077224 */ /* 0x000fe400078e0217 */
[----:B------:R-:W-:Y:S02]  /*cf00*/  IMAD R4, R3, R21, R10 ;  /* 0x0000001503047224 */ /* 0x000fe400078e020a */
[----:B------:R-:W-:-:S03]  /*cf10*/  IMAD.MOV.U32 R6, RZ, RZ, 0x1 ;  /* 0x00000001ff067424 */ /* 0x000fc600078e00ff */
[----:B------:R-:W-:Y:S02]  /*cf20*/  SEL R9, R4, R7, !P0 ;  /* 0x0000000704097207 */ /* 0x000fe40004000000 */
[----:B------:R-:W-:-:S07]  /*cf30*/  SEL R7, R7, R4, !P0 ;  /* 0x0000000407077207 */ /* 0x000fce0004000000 */
.L_x_256:
[----:B------:R-:W-:-:S08]  /*cf40*/  NOP ;  /* 0x0000000000007918 */ /* 0x000fd00000000000 */
[----:B------:R-:W0:-:S00]  /*cf50*/  USETMAXREG.DEALLOC.CTAPOOL 0x28 ;  /* 0x00000028000079c8 */ /* 0x000e0000080e0500 */
[----:B0-----:R-:W-:-:S13]  /*cf60*/  ISETP.NE.AND P0, PT, R0, RZ, PT ;  /* 0x000000ff0000720c */ /* 0x001fda0003f05270 */
[----:B------:R-:W-:Y:S05]  /*cf70*/  @P0 EXIT ;  /* 0x000000000000094d */ /* 0x000fea0003800000 */
[----:B------:R-:W-:Y:S01]  /*cf80*/  LOP3.LUT P0, RZ, R6, 0xff, RZ, 0xc0, !PT ;  /* 0x000000ff06ff7812 */ /* 0x000fe2000780c0ff */
[----:B------:R-:W-:Y:S02]  /*cf90*/  IMAD.MOV.U32 R0, RZ, RZ, 0x1 ;  /* 0x00000001ff007424 */ /* 0x000fe400078e00ff */
[----:B------:R-:W-:-:S10]  /*cfa0*/  IMAD.MOV.U32 R12, RZ, RZ, RZ ;  /* 0x000000ffff0c7224 */ /* 0x000fd400078e00ff */
[----:B------:R-:W-:Y:S05]  /*cfb0*/  @!P0 BRA `(.L_x_259) ;  /* 0x0000000c00308947 */ /* 0x000fea0003800000 */
[----:B------:R-:W0:Y:S01]  /*cfc0*/  LDC R0, c[0x0][0x28c] ;  /* 0x0000a300ff007b82 */ /* 0x000e220000000800 */
[----:B------:R-:W-:Y:S01]  /*cfd0*/  ULDC UR5, c[0x0][0x600] ;  /* 0x0001800000057ab9 */ /* 0x000fe20000000800 */
[----:B------:R-:W-:Y:S01]  /*cfe0*/  ULDC UR4, c[0x0][0xc] ;  /* 0x0000030000047ab9 */ /* 0x000fe20000000800 */
[----:B------:R-:W-:Y:S01]  /*cff0*/  UIADD3 UR16, UR5, -0x1, URZ ;  /* 0xffffffff05107890 */ /* 0x000fe2000fffe03f */
[C---:B------:R-:W-:Y:S01]  /*d000*/  LOP3.LUT P2, RZ, R18.reuse, 0x7f, RZ, 0xc0, !PT ;  /* 0x0000007f12ff7812 */ /* 0x040fe2000784c0ff */
[----:B------:R-:W-:Y:S01]  /*d010*/  ULDC UR6, c[0x0][0x658] ;  /* 0x0001960000067ab9 */ /* 0x000fe20000000800 */
[----:B------:R-:W-:Y:S01]  /*d020*/  ULDC UR5, c[0x0][0x10] ;  /* 0x0000040000057ab9 */ /* 0x000fe20000000800 */
[----:B------:R-:W-:Y:S01]  /*d030*/  UMOV UR7, 0xffffffff ;  /* 0xffffffff00077882 */ /* 0x000fe20000000000 */
[----:B------:R-:W-:Y:S01]  /*d040*/  UMOV UR8, 0x1 ;  /* 0x0000000100087882 */ /* 0x000fe20000000000 */
[----:B------:R-:W-:Y:S01]  /*d050*/  UIMAD.WIDE.U32 UR4, UR4, UR5, URZ ;  /* 0x00000005040472a5 */ /* 0x000fe2000f8e003f */
[----:B------:R-:W-:Y:S01]  /*d060*/  LOP3.LUT P0, RZ, R18, 0x1f, RZ, 0xc0, !PT ;  /* 0x0000001f12ff7812 */ /* 0x000fe2000780c0ff */
[----:B------:R-:W-:Y:S01]  /*d070*/  USHF.L.U32 UR7, UR7, UR6, URZ ;  /* 0x0000000607077299 */ /* 0x000fe2000800063f */
[----:B------:R-:W-:Y:S01]  /*d080*/  BSSY B0, `(.L_x_259) ;  /* 0x00000bf000007945 */ /* 0x000fe20003800000 */
[----:B------:R-:W-:Y:S01]  /*d090*/  USHF.L.U32 UR18, UR8, UR6, URZ ;  /* 0x0000000608127299 */ /* 0x000fe2000800063f */
[----:B------:R-:W-:Y:S01]  /*d0a0*/  IMAD.MOV.U32 R13, RZ, RZ, 0x1 ;  /* 0x00000001ff0d7424 */ /* 0x000fe200078e00ff */
[----:B------:R-:W-:Y:S01]  /*d0b0*/  LOP3.LUT R11, R19, 0x2, RZ, 0xfc, !PT ;  /* 0x00000002130b7812 */ /* 0x000fe200078efcff */
[----:B------:R-:W-:Y:S01]  /*d0c0*/  ULDC UR6, c[0x0][0x14] ;  /* 0x0000050000067ab9 */ /* 0x000fe20000000800 */
[----:B------:R-:W-:Y:S01]  /*d0d0*/  PLOP3.LUT P0, PT, P0, P2, PT, 0x8a, 0x0 ;  /* 0x000000000000781c */ /* 0x000fe20000705172 */
[----:B------:R-:W-:Y:S01]  /*d0e0*/  UIMAD.WIDE.U32 UR20, UR4, UR6, URZ ;  /* 0x00000006041472a5 */ /* 0x000fe2000f8e003f */
[----:B------:R-:W-:Y:S01]  /*d0f0*/  IMAD.MOV.U32 R12, RZ, RZ, RZ ;  /* 0x000000ffff0c7224 */ /* 0x000fe200078e00ff */
[----:B------:R-:W-:-:S02]  /*d100*/  UIMAD UR13, UR5, UR6, URZ ;  /* 0x00000006050d72a4 */ /* 0x000fc4000f8e023f */
[----:B------:R-:W-:Y:S01]  /*d110*/  ULOP3.LUT UR17, URZ, UR7, URZ, 0x33, !UPT ;  /* 0x000000073f117292 */ /* 0x000fe2000f8e333f */
[----:B0-----:R-:W-:Y:S01]  /*d120*/  VIADD R0, R0, 0xf ;  /* 0x0000000f00007836 */ /* 0x001fe20000000000 */
[----:B------:R-:W-:Y:S01]  /*d130*/  UIADD3 UR13, UR21, UR13, URZ ;  /* 0x0000000d150d7290 */ /* 0x000fe2000fffe03f */
[----:B------:R-:W-:-:S03]  /*d140*/  ULDC.64 UR22, c[0x0][0x198] ;  /* 0x0000660000167ab9 */ /* 0x000fc60000000a00 */
[----:B------:R-:W-:-:S04]  /*d150*/  SHF.R.S32.HI R3, RZ, 0x1f, R0 ;  /* 0x0000001fff037819 */ /* 0x000fc80000011400 */
[----:B------:R-:W-:Y:S01]  /*d160*/  LEA.HI R3, R3, R0, RZ, 0x4 ;  /* 0x0000000003037211 */ /* 0x000fe200078f20ff */
[----:B------:R-:W-:-:S03]  /*d170*/  IMAD.MOV.U32 R0, RZ, RZ, 0x1 ;  /* 0x00000001ff007424 */ /* 0x000fc600078e00ff */
[----:B------:R-:W-:-:S05]  /*d180*/  SHF.R.S32.HI R3, RZ, 0x4, R3 ;  /* 0x00000004ff037819 */ /* 0x000fca0000011403 */
[----:B------:R-:W-:-:S07]  /*d190*/  VIADD R10, R3, 0x1 ;  /* 0x00000001030a7836 */ /* 0x000fce0000000000 */
.L_x_271:
[----:B------:R-:W-:-:S03]  /*d1a0*/  UMOV UR4, 0xffffffff ;  /* 0xffffffff00047882 */ /* 0x000fc60000000000 */
[----:B------:R-:W-:Y:S05]  /*d1b0*/  BRA.DIV UR4, `(.L_x_260) ;  /* 0x0000001204bc7947 */ /* 0x000fea000b800000 */
[----:B------:R-:W-:-:S13]  /*d1c0*/  ELECT P6, URZ, PT ;  /* 0x00000000003f782f */ /* 0x000fda00038c0000 */
.L_x_290:
[----:B------:R-:W0:Y:S01]  /*d1d0*/  LDC R4, c[0x0][0x28c] ;  /* 0x0000a300ff047b82 */ /* 0x000e220000000800 */
[----:B------:R-:W-:Y:S01]  /*d1e0*/  BSSY B1, `(.L_x_261) ;  /* 0x0000037000017945 */ /* 0x000fe20003800000 */
[----:B0-----:R-:W-:-:S13]  /*d1f0*/  ISETP.LT.OR P6, PT, R4, 0x1, !P6 ;  /* 0x000000010400780c */ /* 0x001fda00077c1670 */
[----:B------:R-:W-:Y:S05]  /*d200*/  @P6 BRA `(.L_x_262) ;  /* 0x0000000000d06947 */ /* 0x000fea0003800000 */
[----:B------:R-:W-:Y:S02]  /*d210*/  IMAD.SHL.U32 R15, R9, 0x40, RZ ;  /* 0x00000040090f7824 */ /* 0x000fe400078e00ff */
[----:B------:R-:W-:Y:S02]  /*d220*/  IMAD.SHL.U32 R18, R7, 0x200, RZ ;  /* 0x0000020007127824 */ /* 0x000fe400078e00ff */
[----:B------:R-:W-:Y:S02]  /*d230*/  IMAD.MOV.U32 R20, RZ, RZ, RZ ;  /* 0x000000ffff147224 */ /* 0x000fe400078e00ff */
[----:B------:R-:W-:Y:S02]  /*d240*/  IMAD.MOV.U32 R4, RZ, RZ, R10 ;  /* 0x000000ffff047224 */ /* 0x000fe400078e000a */
[----:B------:R-:W-:Y:S02]  /*d250*/  IMAD.MOV.U32 R5, RZ, RZ, R0 ;  /* 0x000000ffff057224 */ /* 0x000fe400078e0000 */
[----:B------:R-:W-:-:S07]  /*d260*/  IMAD.MOV.U32 R6, RZ, RZ, R12 ;  /* 0x000000ffff067224 */ /* 0x000fce00078e000c */
.L_x_266:
[----:B------:R-:W0:Y:S01]  /*d270*/  S2R R14, SR_CgaCtaId ;  /* 0x00000000000e7919 */ /* 0x000e220000008800 */
[----:B------:R-:W-:Y:S01]  /*d280*/  MOV R7, 0x400 ;  /* 0x0000040000077802 */ /* 0x000fe20000000f00 */
[----:B------:R-:W1:Y:S03]  /*d290*/  @!P2 LDC R9, c[0x0][0x500] ;  /* 0x00014000ff09ab82 */ /* 0x000e660000000800 */
[----:B0-----:R-:W-:Y:S02]  /*d2a0*/  LEA R21, R14, R7, 0x18 ;  /* 0x000000070e157211 */ /* 0x001fe400078ec0ff */
[----:B------:R-:W-:-:S03]  /*d2b0*/  SHF.L.U32 R7, R5, 0x1f, RZ ;  /* 0x0000001f05077819 */ /* 0x000fc600000006ff */
[----:B------:R-:W-:-:S04]  /*d2c0*/  IMAD R14, R6, 0x8, R21 ;  /* 0x00000008060e7824 */ /* 0x000fc800078e0215 */
[----:B------:R-:W0:Y:S02]  /*d2d0*/  SYNCS.PHASECHK.TRANS64.TRYWAIT P1, [R14+URZ+0x60], R7 ;  /* 0x000060070e0075a7 */ /* 0x000e24000802017f */
[----:B01----:R-:W-:Y:S05]  /*d2e0*/  @!P1 BRA `(.L_x_263) ;  /* 0x0000001000909947 */ /* 0x003fea0003800000 */
.L_x_291:
[----:B0-----:R-:W-:Y:S01]  /*d2f0*/  PRMT R7, R11, 0x9910, RZ ;  /* 0x000099100b077816 */ /* 0x001fe200000000ff */
[----:B------:R0:W-:Y:S03]  /*d300*/  @!P2 SYNCS.ARRIVE.TRANS64 RZ, [R14+URZ], R9 ;  /* 0x000000090effa9a7 */ /* 0x0001e6000800003f */
[----:B------:R-:W-:-:S13]  /*d310*/  ISETP.NE.AND P1, PT, R7, 0x2, PT ;  /* 0x000000020700780c */ /* 0x000fda0003f25270 */
[----:B0-----:R-:W-:Y:S05]  /*d320*/  @P1 BRA `(.L_x_264) ;  /* 0x0000000000041947 */ /* 0x001fea0003800000 */
[----:B------:R-:W-:Y:S01]  /*d330*/  BPT.TRAP 0x1 ;  /* 0x000000040000795c */ /* 0x000fe20000300000 */
.L_x_264:
[----:B------:R-:W-:Y:S05]  /*d340*/  @P0 BRA `(.L_x_265) ;  /* 0x0000000000040947 */ /* 0x000fea0003800000 */
[----:B------:R-:W-:Y:S01]  /*d350*/  BPT.TRAP 0x1 ;  /* 0x000000040000795c */ /* 0x000fe20000300000 */
.L_x_265:
[--C-:B------:R-:W-:Y:S01]  /*d360*/  IMAD R7, R6, 0x4000, R21.reuse ;  /* 0x0000400006077824 */ /* 0x100fe200078e0215 */
[----:B------:R-:W-:Y:S01]  /*d370*/  R2UR UR9, R14 ;  /* 0x000000000e0972ca */ /* 0x000fe200000e0000 */
[----:B------:R-:W-:Y:S01]  /*d380*/  IMAD R21, R6, 0x800, R21 ;  /* 0x0000080006157824 */ /* 0x000fe200078e0215 */
[----:B------:R-:W-:Y:S01]  /*d390*/  UIADD3 UR4, UP0, UR22, 0xf0, URZ ;  /* 0x000000f016047890 */ /* 0x000fe2000ff1e03f */
[----:B------:R-:W-:Y:S01]  /*d3a0*/  VIADD R4, R4, 0xffffffff ;  /* 0xffffffff04047836 */ /* 0x000fe20000000000 */
[----:B------:R-:W-:Y:S01]  /*d3b0*/  R2UR UR5, R7 ;  /* 0x00000000070572ca */ /* 0x000fe200000e0000 */
[----:B------:R-:W-:Y:S01]  /*d3c0*/  UIADD3 UR24, UP1, UR22, 0x1f0, URZ ;  /* 0x000001f016187890 */ /* 0x000fe2000ff3e03f */
[----:B------:R-:W-:Y:S01]  /*d3d0*/  R2UR UR8, R21 ;  /* 0x00000000150872ca */ /* 0x000fe200000e0000 */
[----:B------:R-:W-:Y:S01]  /*d3e0*/  VIADD R6, R6, 0x1 ;  /* 0x0000000106067836 */ /* 0x000fe20000000000 */
[----:B------:R-:W-:Y:S01]  /*d3f0*/  R2UR UR11, R18 ;  /* 0x00000000120b72ca */ /* 0x000fe200000e0000 */
[----:B------:R-:W-:Y:S01]  /*d400*/  UIADD3.X UR25, URZ, UR23, URZ, UP1, !UPT ;  /* 0x000000173f197290 */ /* 0x000fe20008ffe43f */
[----:B------:R-:W-:Y:S01]  /*d410*/  R2UR UR10, R20 ;  /* 0x00000000140a72ca */ /* 0x000fe200000e0000 */
[----:B------:R-:W-:Y:S01]  /*d420*/  UMOV UR6, 0x0 ;  /* 0x0000000000067882 */ /* 0x000fe20000000000 */
[----:B------:R-:W-:Y:S01]  /*d430*/  R2UR UR12, R8 ;  /* 0x00000000080c72ca */ /* 0x000fe200000e0000 */
[----:B------:R-:W-:Y:S01]  /*d440*/  UMOV UR7, 0x10000000 ;  /* 0x1000000000077882 */ /* 0x000fe20000000000 */
[----:B------:R-:W-:Y:S01]  /*d450*/  R2UR UR19, R15 ;  /* 0x000000000f1372ca */ /* 0x000fe200000e0000 */
[----:B------:R-:W-:Y:S01]  /*d460*/  VIADD R20, R20, 0x10 ;  /* 0x0000001014147836 */ /* 0x000fe20000000000 */
[----:B------:R-:W-:Y:S01]  /*d470*/  ISETP.GT.AND P3, PT, R4, 0x1, PT ;  /* 0x000000010400780c */ /* 0x000fe20003f64270 */
[----:B------:R-:W-:Y:S01]  /*d480*/  UIADD3 UR14, UR5, 0x180, URZ ;  /* 0x00000180050e7890 */ /* 0x000fe2000fffe03f */
[----:B------:R-:W-:Y:S01]  /*d490*/  ISETP.NE.AND P1, PT, R6, 0xc, PT ;  /* 0x0000000c0600780c */ /* 0x000fe20003f25270 */
[----:B------:R-:W-:-:S02]  /*d4a0*/  UIADD3.X UR5, URZ, UR23, URZ, UP0, !UPT ;  /* 0x000000173f057290 */ /* 0x000fc400087fe43f */
[----:B------:R-:W-:Y:S01]  /*d4b0*/  UIADD3 UR15, UR8, 0x30180, URZ ;  /* 0x00030180080f7890 */ /* 0x000fe2000fffe03f */
[----:B------:R-:W-:Y:S02]  /*d4c0*/  SEL R14, RZ, 0x1, P1 ;  /* 0x00000001ff0e7807 */ /* 0x000fe40000800000 */
[----:B------:R-:W-:Y:S01]  /*d4d0*/  UMOV UR8, UR14 ;  /* 0x0000000e00087c82 */ /* 0x000fe20008000000 */
[----:B------:R-:W-:Y:S02]  /*d4e0*/  SEL R6, R6, RZ, P1 ;  /* 0x000000ff06067207 */ /* 0x000fe40000800000 */
[----:B------:R-:W-:Y:S01]  /*d4f0*/  LOP3.LUT R5, R5, R14, RZ, 0x3c, !PT ;  /* 0x0000000e05057212 */ /* 0x000fe200078e3cff */
[----:B------:R0:W-:Y:S02]  /*d500*/  UTMALDG.3D [UR8], [UR4], desc[UR6] ;  /* 0x00000608040075b4 */ /* 0x0001e40008011000 */
[----:B0-----:R-:W-:Y:S01]  /*d510*/  UMOV UR8, UR15 ;  /* 0x0000000f00087c82 */ /* 0x001fe20008000000 */
[----:B------:R-:W-:-:S02]  /*d520*/  UMOV UR11, UR19 ;  /* 0x00000013000b7c82 */ /* 0x000fc40008000000 */
[----:B------:R0:W-:Y:S02]  /*d530*/  UTMALDG.3D [UR8], [UR24], desc[UR6] ;  /* 0x00000608180075b4 */ /* 0x0001e40008011000 */
[----:B0-----:R-:W-:Y:S05]  /*d540*/  @P3 BRA `(.L_x_266) ;  /* 0xfffffffc00483947 */ /* 0x001fea000383ffff */
.L_x_262:
[----:B------:R-:W-:Y:S05]  /*d550*/  BSYNC B1 ;  /* 0x0000000000017941 */ /* 0x000fea0003800000 */
.L_x_261:
[----:B------:R-:W-:Y:S01]  /*d560*/  LOP3.LUT P3, RZ, R13, 0xff, RZ, 0xc0, !PT ;  /* 0x000000ff0dff7812 */ /* 0x000fe2000786c0ff */
[----:B------:R-:W-:Y:S01]  /*d570*/  IMAD.IADD R12, R3, 0x1, R12 ;  /* 0x00000001030c7824 */ /* 0x000fe200078e020c */
[----:B------:R-:W-:Y:S01]  /*d580*/  IADD3 R16, P4, R16, UR20, RZ ;  /* 0x0000001410107c10 */ /* 0x000fe2000ff9e0ff */
[----:B------:R-:W-:Y:S01]  /*d590*/  ULDC.64 UR4, c[0x0][0x650] ;  /* 0x0001940000047ab9 */ /* 0x000fe20000000a00 */
[----:B------:R-:W-:Y:S01]  /*d5a0*/  BSSY B1, `(.L_x_267) ;  /* 0x000006a000017945 */ /* 0x000fe20003800000 */
[----:B------:R-:W-:Y:S01]  /*d5b0*/  IMAD.MOV.U32 R9, RZ, RZ, -0x1 ;  /* 0xffffffffff097424 */ /* 0x000fe200078e00ff */
[----:B------:R-:W-:Y:S01]  /*d5c0*/  ISETP.GT.U32.AND P1, PT, R12, 0xb, PT ;  /* 0x0000000b0c00780c */ /* 0x000fe20003f24070 */
[----:B------:R-:W-:Y:S01]  /*d5d0*/  IMAD.MOV.U32 R8, RZ, RZ, -0x1 ;  /* 0xffffffffff087424 */ /* 0x000fe200078e00ff */
[----:B------:R-:W-:Y:S02]  /*d5e0*/  IADD3.X R17, R17, UR13, RZ, P4, !PT ;  /* 0x0000000d11117c10 */ /* 0x000fe4000a7fe4ff */
[----:B------:R-:W-:-:S02]  /*d5f0*/  ISETP.LT.U32.AND P1, PT, R3, 0xc, P1 ;  /* 0x0000000c0300780c */ /* 0x000fc40000f21070 */
[----:B------:R-:W-:Y:S01]  /*d600*/  PRMT R13, RZ, 0x7610, R13 ;  /* 0x00007610ff0d7816 */ /* 0x000fe2000000000d */
[----:B------:R-:W0:Y:S01]  /*d610*/  @P3 S2R R5, SR_CgaCtaId ;  /* 0x0000000000053919 */ /* 0x000e220000008800 */
[----:B------:R-:W-:-:S04]  /*d620*/  @P3 MOV R4, 0x400 ;  /* 0x0000040000043802 */ /* 0x000fc80000000f00 */
[----:B0-----:R-:W-:Y:S01]  /*d630*/  @P3 LEA R6, R5, R4, 0x18 ;  /* 0x0000000405063211 */ /* 0x001fe200078ec0ff */
[----:B------:R-:W-:-:S03]  /*d640*/  IMAD.WIDE.U32 R4, R12, -0x55555555, RZ ;  /* 0xaaaaaaab0c047825 */ /* 0x000fc600078e00ff */
[----:B------:R0:W-:Y:S01]  /*d650*/  @P3 SYNCS.ARRIVE.TRANS64.A1T0 RZ, [R6+URZ+0xd8], RZ ;  /* 0x0000d8ff06ff39a7 */ /* 0x0001e2000810003f */
[----:B------:R-:W-:Y:S02]  /*d660*/  ISETP.GE.U32.AND P3, PT, R3, 0xc, PT ;  /* 0x0000000c0300780c */ /* 0x000fe40003f66070 */
[----:B------:R-:W-:Y:S02]  /*d670*/  SHF.R.U32.HI R7, RZ, 0x3, R5 ;  /* 0x00000003ff077819 */ /* 0x000fe40000011605 */
[----:B------:R-:W-:Y:S02]  /*d680*/  SEL R5, RZ, 0x1, !P1 ;  /* 0x00000001ff057807 */ /* 0x000fe40004800000 */
[----:B------:R-:W-:Y:S01]  /*d690*/  ISETP.GE.U32.AND P1, PT, R16, UR4, PT ;  /* 0x0000000410007c0c */ /* 0x000fe2000bf26070 */
[----:B------:R-:W-:Y:S01]  /*d6a0*/  IMAD R12, R7, -0xc, R12 ;  /* 0xfffffff4070c7824 */ /* 0x000fe200078e020c */
[----:B------:R-:W-:Y:S02]  /*d6b0*/  LOP3.LUT R0, R0, R5, RZ, 0x3c, !PT ;  /* 0x0000000500007212 */ /* 0x000fe400078e3cff */
[----:B------:R-:W-:-:S02]  /*d6c0*/  ISETP.GE.U32.AND.EX P1, PT, R17, UR5, PT, P1 ;  /* 0x0000000511007c0c */ /* 0x000fc4000bf26110 */
[----:B------:R-:W-:Y:S02]  /*d6d0*/  PRMT R4, RZ, 0x7610, R4 ;  /* 0x00007610ff047816 */ /* 0x000fe40000000004 */
[----:B------:R-:W-:Y:S01]  /*d6e0*/  @P3 LOP3.LUT R0, R0, 0x1, R7, 0x78, !PT ;  /* 0x0000000100003812 */ /* 0x000fe200078e7807 */
[----:B------:R-:W-:-:S08]  /*d6f0*/  IMAD.MOV.U32 R7, RZ, RZ, -0x1 ;  /* 0xffffffffff077424 */ /* 0x000fd000078e00ff */
[----:B0-----:R-:W-:Y:S05]  /*d700*/  @P1 BRA `(.L_x_268) ;  /* 0x00000004004c1947 */ /* 0x001fea0003800000 */
[----:B------:R-:W-:Y:S01]  /*d710*/  ULDC.64 UR4, c[0x0][0x628] ;  /* 0x00018a0000047ab9 */ /* 0x000fe20000000a00 */
[----:B------:R-:W0:Y:S01]  /*d720*/  S2R R15, SR_CTAID.X ;  /* 0x00000000000f7919 */ /* 0x000e220000002500 */
[----:B------:R-:W-:Y:S01]  /*d730*/  ISETP.NE.U32.AND P1, PT, RZ, UR4, PT ;  /* 0x00000004ff007c0c */ /* 0x000fe2000bf25070 */
[----:B------:R-:W-:Y:S01]  /*d740*/  ULDC UR7, c[0x0][0x630] ;  /* 0x00018c0000077ab9 */ /* 0x000fe20000000800 */
[----:B------:R-:W-:Y:S01]  /*d750*/  IMAD.MOV.U32 R4, RZ, RZ, R16 ;  /* 0x000000ffff047224 */ /* 0x000fe200078e0010 */
[----:B------:R-:W1:Y:S01]  /*d760*/  S2R R14, SR_CTAID.Y ;  /* 0x00000000000e7919 */ /* 0x000e620000002600 */
[----:B------:R-:W-:Y:S01]  /*d770*/  ISETP.NE.AND.EX P1, PT, RZ, UR5, PT, P1 ;  /* 0x00000005ff007c0c */ /* 0x000fe2000bf25310 */
[----:B------:R-:W-:-:S12]  /*d780*/  IMAD.MOV.U32 R5, RZ, RZ, R17 ;  /* 0x000000ffff057224 */ /* 0x000fd800078e0011 */
[----:B------:R-:W-:Y:S05]  /*d790*/  @!P1 BRA `(.L_x_269) ;  /* 0x0000000000289947 */ /* 0x000fea0003800000 */
[----:B------:R-:W-:Y:S02]  /*d7a0*/  ULDC UR6, c[0x0][0x634] ;  /* 0x00018d0000067ab9 */ /* 0x000fe40000000800 */
[----:B------:R-:W-:-:S05]  /*d7b0*/  IADD3 R9, P1, R16, UR6, RZ ;  /* 0x0000000610097c10 */ /* 0x000fca000ff3e0ff */
[----:B------:R-:W-:-:S04]  /*d7c0*/  IMAD.X R21, RZ, RZ, R17, P1 ;  /* 0x000000ffff157224 */ /* 0x000fc800008e0611 */
[----:B------:R-:W-:-:S04]  /*d7d0*/  IMAD.WIDE.U32 R6, R21, UR4, RZ ;  /* 0x0000000415067c25 */ /* 0x000fc8000f8e00ff */
[----:B------:R-:W-:-:S04]  /*d7e0*/  IMAD.WIDE.U32 R6, P1, R9, UR5, R6 ;  /* 0x0000000509067c25 */ /* 0x000fc8000f820006 */
[----:B------:R-:W-:-:S04]  /*d7f0*/  IMAD.WIDE.U32 R8, R9, UR4, RZ ;  /* 0x0000000409087c25 */ /* 0x000fc8000f8e00ff */
[----:B------:R-:W-:Y:S01]  /*d800*/  IMAD.X R5, RZ, RZ, RZ, P1 ;  /* 0x000000ffff057224 */ /* 0x000fe200008e06ff */
[----:B------:R-:W-:Y:S01]  /*d810*/  IADD3 RZ, P1, R9, R6, RZ ;  /* 0x0000000609ff7210 */ /* 0x000fe20007f3e0ff */
[----:B------:R-:W-:-:S04]  /*d820*/  IMAD.MOV.U32 R4, RZ, RZ, R7 ;  /* 0x000000ffff047224 */ /* 0x000fc800078e0007 */
[----:B------:R-:W-:-:S08]  /*d830*/  IMAD.WIDE.U32.X R4, R21, UR5, R4, P1 ;  /* 0x0000000515047c25 */ /* 0x000fd000088e0404 */
.L_x_269:
[--C-:B------:R-:W-:Y:S01]  /*d840*/  SHF.R.U64 R8, R4, UR7, R5.reuse ;  /* 0x0000000704087c19 */ /* 0x100fe20008001205 */
[----:B------:R-:W-:Y:S01]  /*d850*/  ULDC.64 UR4, c[0x0][0x620] ;  /* 0x0001880000047ab9 */ /* 0x000fe20000000a00 */
[----:B------:R-:W-:Y:S01]  /*d860*/  SHF.R.U32.HI R4, RZ, UR7, R5 ;  /* 0x00000007ff047c19 */ /* 0x000fe20008011605 */
[----:B------:R-:W2:Y:S01]  /*d870*/  LDC R24, c[0x0][0x144] ;  /* 0x00005100ff187b82 */ /* 0x000ea20000000800 */
[----:B------:R-:W-:Y:S01]  /*d880*/  IADD3 R7, P1, RZ, -R8, RZ ;  /* 0x80000008ff077210 */ /* 0x000fe20007f3e0ff */
[----:B------:R-:W-:Y:S01]  /*d890*/  ULDC.64 UR8, c[0x0][0x640] ;  /* 0x0001900000087ab9 */ /* 0x000fe20000000a00 */
[----:B0-----:R-:W-:Y:S01]  /*d8a0*/  I2FP.F32.U32 R9, R15 ;  /* 0x0000000f00097245 */ /* 0x001fe20000201000 */
[----:B------:R-:W-:Y:S02]  /*d8b0*/  ULDC UR6, c[0x0][0x608] ;  /* 0x0001820000067ab9 */ /* 0x000fe40000000800 */
[----:B------:R-:W-:Y:S01]  /*d8c0*/  IMAD.X R4, RZ, RZ, ~R4, P1 ;  /* 0x000000ffff047224 */ /* 0x000fe200008e0e04 */
[----:B------:R-:W-:Y:S01]  /*d8d0*/  ISETP.NE.U32.AND P1, PT, RZ, UR8, PT ;  /* 0x00000008ff007c0c */ /* 0x000fe2000bf25070 */
[----:B------:R-:W0:Y:S02]  /*d8e0*/  LDC R21, c[0x0][0x148] ;  /* 0x00005200ff157b82 */ /* 0x000e240000000800 */
[----:B------:R-:W-:Y:S01]  /*d8f0*/  IMAD R6, R4, UR4, RZ ;  /* 0x0000000404067c24 */ /* 0x000fe2000f8e02ff */
[----:B------:R-:W-:Y:S01]  /*d900*/  ISETP.NE.AND.EX P1, PT, RZ, UR9, PT, P1 ;  /* 0x00000009ff007c0c */ /* 0x000fe2000bf25310 */
[----:B------:R-:W-:Y:S01]  /*d910*/  IMAD.WIDE.U32 R4, R7, UR4, R16 ;  /* 0x0000000407047c25 */ /* 0x000fe2000f8e0010 */
[----:B------:R-:W-:-:S03]  /*d920*/  ULDC UR4, c[0x0][0x150] ;  /* 0x0000540000047ab9 */ /* 0x000fc60000000800 */
[----:B------:R-:W-:Y:S02]  /*d930*/  IMAD R7, R7, UR5, R6 ;  /* 0x0000000507077c24 */ /* 0x000fe4000f8e0206 */
[----:B------:R-:W-:Y:S01]  /*d940*/  FMUL R6, R9, UR4 ;  /* 0x0000000409067c20 */ /* 0x000fe20008400000 */
[----:B------:R-:W-:Y:S01]  /*d950*/  ULDC UR4, c[0x0][0x618] ;  /* 0x0001860000047ab9 */ /* 0x000fe20000000800 */
[----:B------:R-:W-:Y:S01]  /*d960*/  ULDC UR5, c[0x0][0x154] ;  /* 0x0000550000057ab9 */ /* 0x000fe20000000800 */
[----:B------:R-:W-:-:S03]  /*d970*/  IMAD.IADD R5, R5, 0x1, R7 ;  /* 0x0000000105057824 */ /* 0x000fc600078e0207 */
[----:B------:R-:W3:Y:S02]  /*d980*/  F2I.U32.TRUNC.NTZ R6, R6 ;  /* 0x0000000600067305 */ /* 0x000ee4000020f000 */
[----:B------:R-:W-:Y:S02]  /*d990*/  SHF.R.U64 R9, R4, UR4, R5 ;  /* 0x0000000404097c19 */ /* 0x000fe40008001205 */
[----:B-1----:R-:W-:-:S05]  /*d9a0*/  I2FP.F32.U32 R4, R14 ;  /* 0x0000000e00047245 */ /* 0x002fca0000201000 */
[----:B------:R-:W-:Y:S01]  /*d9b0*/  FMUL R22, R4, UR5 ;  /* 0x0000000504167c20 */ /* 0x000fe20008400000 */
[----:B------:R-:W-:Y:S01]  /*d9c0*/  SHF.R.U32.HI R4, RZ, UR4, R5 ;  /* 0x00000004ff047c19 */ /* 0x000fe20008011605 */
[----:B------:R-:W-:-:S03]  /*d9d0*/  ULDC UR4, c[0x0][0x658] ;  /* 0x0001960000047ab9 */ /* 0x000fc60000000800 */
[--C-:B------:R-:W-:Y:S01]  /*d9e0*/  SHF.R.U64 R20, R9, UR6, R4.reuse ;  /* 0x0000000609147c19 */ /* 0x100fe20008001204 */
[----:B------:R-:W1:Y:S01]  /*d9f0*/  F2I.U32.TRUNC.NTZ R22, R22 ;  /* 0x0000001600167305 */ /* 0x000e62000020f000 */
[----:B------:R-:W-:Y:S01]  /*da00*/  SHF.R.U32.HI R5, RZ, UR6, R4 ;  /* 0x00000006ff057c19 */ /* 0x000fe20008011604 */
[----:B---3--:R-:W-:-:S03]  /*da10*/  IMAD.MOV R6, RZ, RZ, -R6 ;  /* 0x000000ffff067224 */ /* 0x008fc600078e0a06 */
[----:B------:R-:W-:Y:S01]  /*da20*/  SHF.R.U64 R18, R20, UR4, R5 ;  /* 0x0000000414127c19 */ /* 0x000fe20008001205 */
[----:B--2---:R-:W-:Y:S01]  /*da30*/  IMAD R15, R24, R6, R15 ;  /* 0x00000006180f7224 */ /* 0x004fe200078e020f */
[----:B------:R-:W-:-:S03]  /*da40*/  SHF.R.U32.HI R23, RZ, UR4, R5 ;  /* 0x00000004ff177c19 */ /* 0x000fc60008011605 */
[----:B------:R-:W-:Y:S02]  /*da50*/  IMAD.MOV.U32 R4, RZ, RZ, R18 ;  /* 0x000000ffff047224 */ /* 0x000fe400078e0012 */
[----:B------:R-:W-:Y:S01]  /*da60*/  IMAD.MOV.U32 R5, RZ, RZ, R23 ;  /* 0x000000ffff057224 */ /* 0x000fe200078e0017 */
[----:B-1----:R-:W-:Y:S06]  /*da70*/  @!P1 BRA `(.L_x_270) ;  /* 0x0000000000289947 */ /* 0x002fec0003800000 */
[----:B------:R-:W-:Y:S02]  /*da80*/  ULDC UR4, c[0x0][0x64c] ;  /* 0x0001930000047ab9 */ /* 0x000fe40000000800 */
[----:B------:R-:W-:-:S05]  /*da90*/  IADD3 R5, P1, R18, UR4, RZ ;  /* 0x0000000412057c10 */ /* 0x000fca000ff3e0ff */
[----:B------:R-:W-:-:S04]  /*daa0*/  IMAD.X R23, RZ, RZ, R23, P1 ;  /* 0x000000ffff177224 */ /* 0x000fc800008e0617 */
[----:B------:R-:W-:-:S04]  /*dab0*/  IMAD.WIDE.U32 R6, R23, UR8, RZ ;  /* 0x0000000817067c25 */ /* 0x000fc8000f8e00ff */
[----:B------:R-:W-:-:S04]  /*dac0*/  IMAD.WIDE.U32 R6, P1, R5, UR9, R6 ;  /* 0x0000000905067c25 */ /* 0x000fc8000f820006 */
[----:B------:R-:W-:-:S04]  /*dad0*/  IMAD.WIDE.U32 R4, R5, UR8, RZ ;  /* 0x0000000805047c25 */ /* 0x000fc8000f8e00ff */
[----:B------:R-:W-:Y:S01]  /*dae0*/  IMAD.MOV.U32 R4, RZ, RZ, R7 ;  /* 0x000000ffff047224 */ /* 0x000fe200078e0007 */
[----:B------:R-:W-:Y:S01]  /*daf0*/  IADD3 RZ, P3, R5, R6, RZ ;  /* 0x0000000605ff7210 */ /* 0x000fe20007f7e0ff */
[----:B------:R-:W-:-:S04]  /*db00*/  IMAD.X R5, RZ, RZ, RZ, P1 ;  /* 0x000000ffff057224 */ /* 0x000fc800008e06ff */
[----:B------:R-:W-:-:S08]  /*db10*/  IMAD.WIDE.U32.X R4, R23, UR9, R4, P3 ;  /* 0x0000000917047c25 */ /* 0x000fd000098e0404 */
.L_x_270:
[----:B------:R-:W-:Y:S01]  /*db20*/  ISETP.NE.AND P1, PT, R2, 0x1, PT ;  /* 0x000000010200780c */ /* 0x000fe20003f25270 */
[----:B------:R-:W-:Y:S01]  /*db30*/  ULDC UR4, c[0x0][0x648] ;  /* 0x0001920000047ab9 */ /* 0x000fe20000000800 */
[----:B------:R-:W-:Y:S01]  /*db40*/  LOP3.LUT R20, R20, UR17, RZ, 0xc0, !PT ;  /* 0x0000001114147c12 */ /* 0x000fe2000f8ec0ff */
[----:B------:R-:W-:Y:S01]  /*db50*/  IMAD.MOV R22, RZ, RZ, -R22 ;  /* 0x000000ffff167224 */ /* 0x000fe200078e0a16 */
[----:B------:R-:W-:Y:S01]  /*db60*/  SHF.R.U64 R5, R4, UR4, R5 ;  /* 0x0000000404057c19 */ /* 0x000fe20008001205 */
[----:B------:R-:W-:Y:S01]  /*db70*/  ULDC UR4, c[0x0][0x638] ;  /* 0x00018e0000047ab9 */ /* 0x000fe20000000800 */
[----:B------:R-:W-:Y:S01]  /*db80*/  LOP3.LUT R9, R9, UR16, RZ, 0xc0, !PT ;  /* 0x0000001009097c12 */ /* 0x000fe2000f8ec0ff */
[----:B------:R-:W-:Y:S01]  /*db90*/  ULDC UR5, c[0x0][0x610] ;  /* 0x0001840000057ab9 */ /* 0x000fe20000000800 */
[----:B------:R-:W-:Y:S02]  /*dba0*/  IMAD.MOV.U32 R4, RZ, RZ, 0x1 ;  /* 0x00000001ff047424 */ /* 0x000fe400078e00ff */
[----:B------:R-:W-:-:S02]  /*dbb0*/  IMAD.MOV R7, RZ, RZ, -R5 ;  /* 0x000000ffff077224 */ /* 0x000fc400078e0a05 */
[----:B------:R-:W-:Y:S02]  /*dbc0*/  IMAD R20, R5, UR18, R20 ;  /* 0x0000001205147c24 */ /* 0x000fe4000f8e0214 */
[----:B0-----:R-:W-:Y:S02]  /*dbd0*/  @P1 IMAD R15, R21, R22, R14 ;  /* 0x00000016150f1224 */ /* 0x001fe400078e020e */
[----:B------:R-:W-:Y:S01]  /*dbe0*/  IMAD R18, R7, UR4, R18 ;  /* 0x0000000407127c24 */ /* 0x000fe2000f8e0212 */
[----:B------:R-:W-:Y:S01]  /*dbf0*/  ULDC UR4, c[0x0][0x600] ;  /* 0x0001800000047ab9 */ /* 0x000fe20000000800 */
[----:B------:R-:W-:Y:S02]  /*dc00*/  IMAD R15, R20, UR5, R15 ;  /* 0x00000005140f7c24 */ /* 0x000fe4000f8e020f */
[----:B------:R-:W-:-:S05]  /*dc10*/  IMAD R18, R18, UR4, R9 ;  /* 0x0000000412127c24 */ /* 0x000fca000f8e0209 */
[----:B------:R-:W-:Y:S02]  /*dc20*/  SEL R9, R18, R15, !P1 ;  /* 0x0000000f12097207 */ /* 0x000fe40004800000 */
[----:B------:R-:W-:-:S07]  /*dc30*/  SEL R7, R15, R18, !P1 ;  /* 0x000000120f077207 */ /* 0x000fce0004800000 */
.L_x_268:
[----:B------:R-:W-:Y:S05]  /*dc40*/  BSYNC B1 ;  /* 0x0000000000017941 */ /* 0x000fea0003800000 */
.L_x_267:
[----:B------:R-:W-:-:S13]  /*dc50*/  LOP3.LUT P1, RZ, R4, 0xff, RZ, 0xc0, !PT ;  /* 0x000000ff04ff7812 */ /* 0x000fda000782c0ff */
[----:B------:R-:W-:Y:S05]  /*dc60*/  @P1 BRA `(.L_x_271) ;  /* 0xfffffff4004c1947 */ /* 0x000fea000383ffff */
[----:B------:R-:W-:Y:S05]  /*dc70*/  BSYNC B0 ;  /* 0x0000000000007941 */ /* 0x000fea0003800000 */
.L_x_259:
[----:B------:R-:W-:-:S03]  /*dc80*/  UMOV UR4, 0xffffffff ;  /* 0xffffffff00047882 */ /* 0x000fc60000000000 */
[----:B------:R-:W-:Y:S05]  /*dc90*/  BRA.DIV UR4, `(.L_x_272) ;  /* 0x0000000a04387947 */ /* 0x000fea000b800000 */
[----:B------:R-:W-:-:S13]  /*dca0*/  ELECT P6, URZ, PT ;  /* 0x00000000003f782f */ /* 0x000fda00038c0000 */
.L_x_294:
[----:B------:R-:W-:Y:S04]  /*dcb0*/  BSSY B0, `(.L_x_273) ;  /* 0x0000073000007945 */ /* 0x000fe80003800000 */
[----:B------:R-:W-:Y:S05]  /*dcc0*/  @!P6 BRA `(.L_x_274) ;  /* 0x0000000400c4e947 */ /* 0x000fea0003800000 */
[----:B------:R-:W-:-:S04]  /*dcd0*/  LOP3.LUT R19, R19, 0x2, RZ, 0xfc, !PT ;  /* 0x0000000213137812 */ /* 0x000fc800078efcff */
[----:B------:R-:W-:-:S13]  /*dce0*/  ISETP.NE.AND P0, PT, R19, 0x3, PT ;  /* 0x000000031300780c */ /* 0x000fda0003f05270 */
[----:B------:R-:W-:Y:S05]  /*dcf0*/  @!P0 BRA `(.L_x_275) ;  /* 0x0000000000048947 */ /* 0x000fea0003800000 */
[----:B------:R-:W-:Y:S01]  /*dd00*/  BPT.TRAP 0x1 ;  /* 0x000000040000795c */ /* 0x000fe20000300000 */
.L_x_275:
[----:B------:R-:W0:Y:S01]  /*dd10*/  S2R R3, SR_CgaCtaId ;  /* 0x0000000000037919 */ /* 0x000e220000008800 */
[----:B------:R-:W-:-:S04]  /*dd20*/  MOV R2, 0x400 ;  /* 0x0000040000027802 */ /* 0x000fc80000000f00 */
[----:B0-----:R-:W-:Y:S02]  /*dd30*/  LEA R3, R3, R2, 0x18 ;  /* 0x0000000203037211 */ /* 0x001fe400078ec0ff */
[----:B------:R-:W-:-:S03]  /*dd40*/  SHF.L.U32 R2, R0, 0x1f, RZ ;  /* 0x0000001f00027819 */ /* 0x000fc600000006ff */
[----:B------:R-:W-:-:S04]  /*dd50*/  VIADD R3, R3, 0x60 ;  /* 0x0000006003037836 */ /* 0x000fc80000000000 */
[C---:B------:R-:W-:Y:S02]  /*dd60*/  IMAD R7, R12.reuse, 0x8, R3 ;  /* 0x000000080c077824 */ /* 0x040fe400078e0203 */
[----:B------:R-:W-:Y:S02]  /*dd70*/  VIADD R12, R12, 0x1 ;  /* 0x000000010c0c7836 */ /* 0x000fe40000000000 */
[----:B------:R-:W0:Y:S03]  /*dd80*/  SYNCS.PHASECHK.TRANS64.TRYWAIT P0, [R7+URZ], R2 ;  /* 0x00000002070075a7 */ /* 0x000e26000800017f */
[----:B------:R-:W-:-:S04]  /*dd90*/  ISETP.NE.AND P1, PT, R12, 0xc, PT ;  /* 0x0000000c0c00780c */ /* 0x000fc80003f25270 */
[----:B------:R-:W-:Y:S02]  /*dda0*/  SEL R5, RZ, 0x1, P1 ;  /* 0x00000001ff057807 */ /* 0x000fe40000800000 */
[----:B------:R-:W-:Y:S02]  /*ddb0*/  SEL R12, R12, RZ, P1 ;  /* 0x000000ff0c0c7207 */ /* 0x000fe40000800000 */
[----:B------:R-:W-:-:S03]  /*ddc0*/  LOP3.LUT R5, R0, R5, RZ, 0x3c, !PT ;  /* 0x0000000500057212 */ /* 0x000fc600078e3cff */
[----:B------:R-:W-:Y:S01]  /*ddd0*/  IMAD R9, R12, 0x8, R3 ;  /* 0x000000080c097824 */ /* 0x000fe200078e0203 */
[----:B------:R-:W-:Y:S01]  /*dde0*/  SHF.L.U32 R4, R5, 0x1f, RZ ;  /* 0x0000001f05047819 */ /* 0x000fe200000006ff */
[----:B0-----:R-:W-:Y:S06]  /*ddf0*/  @!P0 BRA `(.L_x_276) ;  /* 0x0000000800008947 */ /* 0x001fec0003800000 */
.L_x_295:
[----:B------:R-:W1:Y:S01]  /*de00*/  SYNCS.PHASECHK.TRANS64.TRYWAIT P0, [R9+URZ], R4 ;  /* 0x00000004090075a7 */ /* 0x000e62000800017f */
[----:B------:R-:W-:-:S05]  /*de10*/  VIADD R0, R12, 0x1 ;  /* 0x000000010c007836 */ /* 0x000fca0000000000 */
[----:B------:R-:W-:-:S04]  /*de20*/  ISETP.NE.AND P1, PT, R0, 0xc, PT ;  /* 0x0000000c0000780c */ /* 0x000fc80003f25270 */
[----:B0-----:R-:W-:Y:S02]  /*de30*/  SEL R2, RZ, 0x1, P1 ;  /* 0x00000001ff027807 */ /* 0x001fe40000800000 */
[----:B------:R-:W-:Y:S02]  /*de40*/  SEL R0, R0, RZ, P1 ;  /* 0x000000ff00007207 */ /* 0x000fe40000800000 */
[----:B------:R-:W-:-:S03]  /*de50*/  LOP3.LUT R7, R5, R2, RZ, 0x3c, !PT ;  /* 0x0000000205077212 */ /* 0x000fc600078e3cff */
[----:B------:R-:W-:Y:S01]  /*de60*/  IMAD R6, R0, 0x8, R3 ;  /* 0x0000000800067824 */ /* 0x000fe200078e0203 */
[----:B------:R-:W-:Y:S01]  /*de70*/  SHF.L.U32 R5, R7, 0x1f, RZ ;  /* 0x0000001f07057819 */ /* 0x000fe200000006ff */
[----:B-1----:R-:W-:Y:S06]  /*de80*/  @!P0 BRA `(.L_x_277) ;  /* 0x0000000400f08947 */ /* 0x002fec0003800000 */
.L_x_296:
[----:B------:R-:W1:Y:S01]  /*de90*/  SYNCS.PHASECHK.TRANS64.TRYWAIT P0, [R6+URZ], R5 ;  /* 0x00000005060075a7 */ /* 0x000e62000800017f */
[----:B------:R-:W-:-:S05]  /*dea0*/  VIADD R0, R0, 0x1 ;  /* 0x0000000100007836 */ /* 0x000fca0000000000 */
[----:B------:R-:W-:-:S04]  /*deb0*/  ISETP.NE.AND P1, PT, R0, 0xc, PT ;  /* 0x0000000c0000780c */ /* 0x000fc80003f25270 */
[----:B------:R-:W-:Y:S02]  /*dec0*/  SEL R2, RZ, 0x1, P1 ;  /* 0x00000001ff027807 */ /* 0x000fe40000800000 */
[----:B------:R-:W-:Y:S02]  /*ded0*/  SEL R0, R0, RZ, P1 ;  /* 0x000000ff00007207 */ /* 0x000fe40000800000 */
[----:B------:R-:W-:-:S03]  /*dee0*/  LOP3.LUT R7, R7, R2, RZ, 0x3c, !PT ;  /* 0x0000000207077212 */ /* 0x000fc600078e3cff */
[----:B0-----:R-:W-:Y:S01]  /*def0*/  IMAD R9, R0, 0x8, R3 ;  /* 0x0000000800097824 */ /* 0x001fe200078e0203 */
[----:B------:R-:W-:Y:S01]  /*df00*/  SHF.L.U32 R4, R7, 0x1f, RZ ;  /* 0x0000001f07047819 */ /* 0x000fe200000006ff */
[----:B-1----:R-:W-:Y:S06]  /*df10*/  @!P0 BRA `(.L_x_278) ;  /* 0x0000000400e08947 */ /* 0x002fec0003800000 */
.L_x_297:
        /* <DEDUP_REMOVED lines=9> */
.L_x_298:
        /* <DEDUP_REMOVED lines=9> */
.L_x_299:
        /* <DEDUP_REMOVED lines=9> */
.L_x_300:
        /* <DEDUP_REMOVED lines=9> */
.L_x_301:
        /* <DEDUP_REMOVED lines=9> */
.L_x_302:
        /* <DEDUP_REMOVED lines=9> */
.L_x_303:
        /* <DEDUP_REMOVED lines=9> */
.L_x_304:
[----:B------:R-:W1:Y:S01]  /*e310*/  SYNCS.PHASECHK.TRANS64.TRYWAIT P0, [R6+URZ], R5 ;  /* 0x00000005060075a7 */ /* 0x000e62000800017f */
[----:B------:R-:W-:-:S05]  /*e320*/  VIADD R0, R0, 0x1 ;  /* 0x0000000100007836 */ /* 0x000fca0000000000 */
[----:B------:R-:W-:-:S04]  /*e330*/  ISETP.NE.AND P1, PT, R0, 0xc, PT ;  /* 0x0000000c0000780c */ /* 0x000fc80003f25270 */
[----:B------:R-:W-:Y:S02]  /*e340*/  SEL R2, RZ, 0x1, P1 ;  /* 0x00000001ff027807 */ /* 0x000fe40000800000 */
[----:B------:R-:W-:Y:S02]  /*e350*/  SEL R0, R0, RZ, P1 ;  /* 0x000000ff00007207 */ /* 0x000fe40000800000 */
[----:B------:R-:W-:Y:S01]  /*e360*/  LOP3.LUT R2, R7, R2, RZ, 0x3c, !PT ;  /* 0x0000000207027212 */ /* 0x000fe200078e3cff */
[----:B-1----:R-:W-:Y:S06]  /*e370*/  @!P0 BRA `(.L_x_286) ;  /* 0x0000000400688947 */ /* 0x002fec0003800000 */
.L_x_305:
[----:B------:R-:W-:Y:S01]  /*e380*/  IMAD R3, R0, 0x8, R3 ;  /* 0x0000000800037824 */ /* 0x000fe200078e0203 */
[----:B------:R-:W-:-:S07]  /*e390*/  SHF.L.U32 R0, R2, 0x1f, RZ ;  /* 0x0000001f02007819 */ /* 0x000fce00000006ff */
.L_x_287:
[----:B--2---:R2:W3:Y:S02]  /*e3a0*/  SYNCS.PHASECHK.TRANS64.TRYWAIT P0, [R3+URZ], R0 ;  /* 0x00000000030075a7 */ /* 0x0044e4000800017f */
[----:B---3--:R-:W-:Y:S05]  /*e3b0*/  @!P0 NANOSLEEP.SYNCS 0x989680 ;  /* 0x009896800000895d */ /* 0x008fea0003900000 */
[----:B------:R-:W3:Y:S02]  /*e3c0*/  @!P0 SYNCS.PHASECHK.TRANS64 P0, [R3+URZ], R0 ;  /* 0x00000000030085a7 */ /* 0x000ee4000800007f */
[----:B---3--:R-:W-:Y:S05]  /*e3d0*/  @!P0 BRA `(.L_x_287) ;  /* 0xfffffffc00f08947 */ /* 0x008fea000383ffff */
.L_x_274:
[----:B------:R-:W-:Y:S05]  /*e3e0*/  BSYNC B0 ;  /* 0x0000000000007941 */ /* 0x000fea0003800000 */
.L_x_273:
[----:B------:R-:W-:Y:S05]  /*e3f0*/  EXIT ;  /* 0x000000000000794d */ /* 0x000fea0003800000 */
.L_x_18:
[----:B---3--:R3:W4:Y:S02]  /*e400*/  SYNCS.PHASECHK.TRANS64.TRYWAIT P1, [R3+URZ], R0 ;  /* 0x00000000030075a7 */ /* 0x008724000802017f */
[----:B----4-:R-:W-:Y:S05]  /*e410*/  @!P1 NANOSLEEP.SYNCS 0x989680 ;  /* 0x009896800000995d */ /* 0x010fea0003900000 */
[----:B------:R-:W4:Y:S02]  /*e420*/  @!P1 SYNCS.PHASECHK.TRANS64 P1, [R3+URZ], R0 ;  /* 0x00000000030095a7 */ /* 0x000f24000802007f */
[----:B----4-:R-:W-:Y:S05]  /*e430*/  @!P1 BRA `(.L_x_18) ;  /* 0xfffffffc00f09947 */ /* 0x010fea000383ffff */
[----:B------:R-:W-:Y:S05]  /*e440*/  BRA `(.L_x_17) ;  /* 0xffffff2c00c07947 */ /* 0x000fea000383ffff */
.L_x_23:
[----:B-1----:R-:W-:-:S04]  /*e450*/  IMAD.U32 R5, RZ, RZ, UR4 ;  /* 0x00000004ff057e24 */ /* 0x002fc8000f8e00ff */
[----:B------:R1:W2:Y:S03]  /*e460*/  SYNCS.PHASECHK.TRANS64.TRYWAIT P1, [R5+URZ], R4 ;  /* 0x00000004050075a7 */ /* 0x0002a6000802017f */
[----:B--2---:R-:W-:Y:S05]  /*e470*/  @!P1 NANOSLEEP.SYNCS 0x989680 ;  /* 0x009896800000995d */ /* 0x004fea0003900000 */
[----:B------:R-:W2:Y:S02]  /*e480*/  @!P1 SYNCS.PHASECHK.TRANS64 P1, [R5+URZ], R4 ;  /* 0x00000004050095a7 */ /* 0x000ea4000802007f */
[----:B--2---:R-:W-:Y:S05]  /*e490*/  @!P1 BRA `(.L_x_23) ;  /* 0xfffffffc00ec9947 */ /* 0x004fea000383ffff */
[----:B------:R-:W-:Y:S05]  /*e4a0*/  BRA `(.L_x_22) ;  /* 0xffffff3000847947 */ /* 0x000fea000383ffff */
.L_x_260:
[----:B------:R-:W-:Y:S01]  /*e4b0*/  BSSY B1, `(.L_x_288) ;  /* 0x0000006000017945 */ /* 0x000fe20003800000 */
[----:B------:R-:W-:-:S07]  /*e4c0*/  IMAD.MOV.U32 R15, RZ, RZ, -0x1 ;  /* 0xffffffffff0f7424 */ /* 0x000fce00078e00ff */
[----:B------:R-:W-:Y:S05]  /*e4d0*/  WARPSYNC.COLLECTIVE R15, `(.L_x_289) ;  /* 0x000000000f0c7348 */ /* 0x000fea0003c00000 */
[----:B------:R-:W-:Y:S02]  /*e4e0*/  ELECT P6, UR62, PT ;  /* 0x00000000003e782f */ /* 0x000fe400038c0000 */
[----:B------:R-:W-:Y:S01]  /*e4f0*/  MOV R14, UR62 ;  /* 0x0000003e000e7c02 */ /* 0x000fe20008000f00 */
[----:B------:R-:W-:Y:S10]  /*e500*/  ENDCOLLECTIVE ;  /* 0x000000000000791b */ /* 0x000ff40003800000 */
.L_x_289:
[----:B------:R-:W-:Y:S05]  /*e510*/  BSYNC B1 ;  /* 0x0000000000017941 */ /* 0x000fea0003800000 */
.L_x_288:
[----:B------:R-:W-:Y:S05]  /*e520*/  BRA `(.L_x_290) ;  /* 0xffffffec00287947 */ /* 0x000fea000383ffff */
.L_x_263:
[----:B0-----:R0:W1:Y:S02]  /*e530*/  SYNCS.PHASECHK.TRANS64.TRYWAIT P1, [R14+URZ+0x60], R7 ;  /* 0x000060070e0075a7 */ /* 0x001064000802017f */
[----:B-1----:R-:W-:Y:S05]  /*e540*/  @!P1 NANOSLEEP.SYNCS 0x989680 ;  /* 0x009896800000995d */ /* 0x002fea0003900000 */
[----:B------:R-:W1:Y:S02]  /*e550*/  @!P1 SYNCS.PHASECHK.TRANS64 P1, [R14+URZ+0x60], R7 ;  /* 0x000060070e0095a7 */ /* 0x000e64000802007f */
[----:B-1----:R-:W-:Y:S05]  /*e560*/  @!P1 BRA `(.L_x_263) ;  /* 0xfffffffc00f09947 */ /* 0x002fea000383ffff */
[----:B------:R-:W-:Y:S05]  /*e570*/  BRA `(.L_x_291) ;  /* 0xffffffec005c7947 */ /* 0x000fea000383ffff */
.L_x_272:
[----:B------:R-:W-:Y:S01]  /*e580*/  BSSY B0, `(.L_x_292) ;  /* 0x0000006000007945 */ /* 0x000fe20003800000 */
[----:B------:R-:W-:-:S07]  /*e590*/  IMAD.MOV.U32 R15, RZ, RZ, -0x1 ;  /* 0xffffffffff0f7424 */ /* 0x000fce00078e00ff */
[----:B------:R-:W-:Y:S05]  /*e5a0*/  WARPSYNC.COLLECTIVE R15, `(.L_x_293) ;  /* 0x000000000f0c7348 */ /* 0x000fea0003c00000 */
[----:B------:R-:W-:Y:S02]  /*e5b0*/  ELECT P6, UR62, PT ;  /* 0x00000000003e782f */ /* 0x000fe400038c0000 */
[----:B------:R-:W-:Y:S01]  /*e5c0*/  MOV R14, UR62 ;  /* 0x0000003e000e7c02 */ /* 0x000fe20008000f00 */
[----:B------:R-:W-:Y:S10]  /*e5d0*/  ENDCOLLECTIVE ;  /* 0x000000000000791b */ /* 0x000ff40003800000 */
.L_x_293:
[----:B------:R-:W-:Y:S05]  /*e5e0*/  BSYNC B0 ;  /* 0x0000000000007941 */ /* 0x000fea0003800000 */
.L_x_292:
[----:B------:R-:W-:Y:S05]  /*e5f0*/  BRA `(.L_x_294) ;  /* 0xfffffff400ac7947 */ /* 0x000fea000383ffff */
.L_x_276:
[----:B0-----:R0:W1:Y:S02]  /*e600*/  SYNCS.PHASECHK.TRANS64.TRYWAIT P0, [R7+URZ], R2 ;  /* 0x00000002070075a7 */ /* 0x001064000800017f */
[----:B-1----:R-:W-:Y:S05]  /*e610*/  @!P0 NANOSLEEP.SYNCS 0x989680 ;  /* 0x009896800000895d */ /* 0x002fea0003900000 */
[----:B------:R-:W1:Y:S02]  /*e620*/  @!P0 SYNCS.PHASECHK.TRANS64 P0, [R7+URZ], R2 ;  /* 0x00000002070085a7 */ /* 0x000e64000800007f */
[----:B-1----:R-:W-:Y:S05]  /*e630*/  @!P0 BRA `(.L_x_276) ;  /* 0xfffffffc00f08947 */ /* 0x002fea000383ffff */
[----:B------:R-:W-:Y:S05]  /*e640*/  BRA `(.L_x_295) ;  /* 0xfffffff400ec7947 */ /* 0x000fea000383ffff */
.L_x_277:
[----:B0-----:R0:W1:Y:S02]  /*e650*/  SYNCS.PHASECHK.TRANS64.TRYWAIT P0, [R9+URZ], R4 ;  /* 0x00000004090075a7 */ /* 0x001064000800017f */
[----:B-1----:R-:W-:Y:S05]  /*e660*/  @!P0 NANOSLEEP.SYNCS 0x989680 ;  /* 0x009896800000895d */ /* 0x002fea0003900000 */
[----:B------:R-:W1:Y:S02]  /*e670*/  @!P0 SYNCS.PHASECHK.TRANS64 P0, [R9+URZ], R4 ;  /* 0x00000004090085a7 */ /* 0x000e64000800007f */
[----:B-1----:R-:W-:Y:S05]  /*e680*/  @!P0 BRA `(.L_x_277) ;  /* 0xfffffffc00f08947 */ /* 0x002fea000383ffff */
[----:B------:R-:W-:Y:S05]  /*e690*/  BRA `(.L_x_296) ;  /* 0xfffffff400fc7947 */ /* 0x000fea000383ffff */
.L_x_278:
[----:B0-----:R0:W1:Y:S02]  /*e6a0*/  SYNCS.PHASECHK.TRANS64.TRYWAIT P0, [R6+URZ], R5 ;  /* 0x00000005060075a7 */ /* 0x001064000800017f */
[----:B-1----:R-:W-:Y:S05]  /*e6b0*/  @!P0 NANOSLEEP.SYNCS 0x989680 ;  /* 0x009896800000895d */ /* 0x002fea0003900000 */
[----:B------:R-:W1:Y:S02]  /*e6c0*/  @!P0 SYNCS.PHASECHK.TRANS64 P0, [R6+URZ], R5 ;  /* 0x00000005060085a7 */ /* 0x000e64000800007f */
[----:B-1----:R-:W-:Y:S05]  /*e6d0*/  @!P0 BRA `(.L_x_278) ;  /* 0xfffffffc00f08947 */ /* 0x002fea000383ffff */
[----:B------:R-:W-:Y:S05]  /*e6e0*/  BRA `(.L_x_297) ;  /* 0xfffffff8000c7947 */ /* 0x000fea000383ffff */
.L_x_279:
[----:B0-----:R0:W1:Y:S02]  /*e6f0*/  SYNCS.PHASECHK.TRANS64.TRYWAIT P0, [R9+URZ], R4 ;  /* 0x00000004090075a7 */ /* 0x001064000800017f */
[----:B-1----:R-:W-:Y:S05]  /*e700*/  @!P0 NANOSLEEP.SYNCS 0x989680 ;  /* 0x009896800000895d */ /* 0x002fea0003900000 */
[----:B------:R-:W1:Y:S02]  /*e710*/  @!P0 SYNCS.PHASECHK.TRANS64 P0, [R9+URZ], R4 ;  /* 0x00000004090085a7 */ /* 0x000e64000800007f */
[----:B-1----:R-:W-:Y:S05]  /*e720*/  @!P0 BRA `(.L_x_279) ;  /* 0xfffffffc00f08947 */ /* 0x002fea000383ffff */
[----:B------:R-:W-:Y:S05]  /*e730*/  BRA `(.L_x_298) ;  /* 0xfffffff8001c7947 */ /* 0x000fea000383ffff */
.L_x_280:
[----:B0-----:R0:W1:Y:S02]  /*e740*/  SYNCS.PHASECHK.TRANS64.TRYWAIT P0, [R6+URZ], R5 ;  /* 0x00000005060075a7 */ /* 0x001064000800017f */
[----:B-1----:R-:W-:Y:S05]  /*e750*/  @!P0 NANOSLEEP.SYNCS 0x989680 ;  /* 0x009896800000895d */ /* 0x002fea0003900000 */
[----:B------:R-:W1:Y:S02]  /*e760*/  @!P0 SYNCS.PHASECHK.TRANS64 P0, [R6+URZ], R5 ;  /* 0x00000005060085a7 */ /* 0x000e64000800007f */
[----:B-1----:R-:W-:Y:S05]  /*e770*/  @!P0 BRA `(.L_x_280) ;  /* 0xfffffffc00f08947 */ /* 0x002fea000383ffff */
[----:B------:R-:W-:Y:S05]  /*e780*/  BRA `(.L_x_299) ;  /* 0xfffffff8002c7947 */ /* 0x000fea000383ffff */
.L_x_281:
[----:B0-----:R0:W1:Y:S02]  /*e790*/  SYNCS.PHASECHK.TRANS64.TRYWAIT P0, [R9+URZ], R4 ;  /* 0x00000004090075a7 */ /* 0x001064000800017f */
[----:B-1----:R-:W-:Y:S05]  /*e7a0*/  @!P0 NANOSLEEP.SYNCS 0x989680 ;  /* 0x009896800000895d */ /* 0x002fea0003900000 */
[----:B------:R-:W1:Y:S02]  /*e7b0*/  @!P0 SYNCS.PHASECHK.TRANS64 P0, [R9+URZ], R4 ;  /* 0x00000004090085a7 */ /* 0x000e64000800007f */
[----:B-1----:R-:W-:Y:S05]  /*e7c0*/  @!P0 BRA `(.L_x_281) ;  /* 0xfffffffc00f08947 */ /* 0x002fea000383ffff */
[----:B------:R-:W-:Y:S05]  /*e7d0*/  BRA `(.L_x_300) ;  /* 0xfffffff8003c7947 */ /* 0x000fea000383ffff */
.L_x_282:
[----:B0-----:R0:W1:Y:S02]  /*e7e0*/  SYNCS.PHASECHK.TRANS64.TRYWAIT P0, [R6+URZ], R5 ;  /* 0x00000005060075a7 */ /* 0x001064000800017f */
[----:B-1----:R-:W-:Y:S05]  /*e7f0*/  @!P0 NANOSLEEP.SYNCS 0x989680 ;  /* 0x009896800000895d */ /* 0x002fea0003900000 */
[----:B------:R-:W1:Y:S02]  /*e800*/  @!P0 SYNCS.PHASECHK.TRANS64 P0, [R6+URZ], R5 ;  /* 0x00000005060085a7 */ /* 0x000e64000800007f */
[----:B-1----:R-:W-:Y:S05]  /*e810*/  @!P0 BRA `(.L_x_282) ;  /* 0xfffffffc00f08947 */ /* 0x002fea000383ffff */
[----:B------:R-:W-:Y:S05]  /*e820*/  BRA `(.L_x_301) ;  /* 0xfffffff8004c7947 */ /* 0x000fea000383ffff */
.L_x_283:
[----:B0-----:R0:W1:Y:S02]  /*e830*/  SYNCS.PHASECHK.TRANS64.TRYWAIT P0, [R9+URZ], R4 ;  /* 0x00000004090075a7 */ /* 0x001064000800017f */
[----:B-1----:R-:W-:Y:S05]  /*e840*/  @!P0 NANOSLEEP.SYNCS 0x989680 ;  /* 0x009896800000895d */ /* 0x002fea0003900000 */
[----:B------:R-:W1:Y:S02]  /*e850*/  @!P0 SYNCS.PHASECHK.TRANS64 P0, [R9+URZ], R4 ;  /* 0x00000004090085a7 */ /* 0x000e64000800007f */
[----:B-1----:R-:W-:Y:S05]  /*e860*/  @!P0 BRA `(.L_x_283) ;  /* 0xfffffffc00f08947 */ /* 0x002fea000383ffff */
[----:B------:R-:W-:Y:S05]  /*e870*/  BRA `(.L_x_302) ;  /* 0xfffffff8005c7947 */ /* 0x000fea000383ffff */
.L_x_284:
[----:B0-----:R0:W1:Y:S02]  /*e880*/  SYNCS.PHASECHK.TRANS64.TRYWAIT P0, [R6+URZ], R5 ;  /* 0x00000005060075a7 */ /* 0x001064000800017f */
[----:B-1----:R-:W-:Y:S05]  /*e890*/  @!P0 NANOSLEEP.SYNCS 0x989680 ;  /* 0x009896800000895d */ /* 0x002fea0003900000 */
[----:B------:R-:W1:Y:S02]  /*e8a0*/  @!P0 SYNCS.PHASECHK.TRANS64 P0, [R6+URZ], R5 ;  /* 0x00000005060085a7 */ /* 0x000e64000800007f */
[----:B-1----:R-:W-:Y:S05]  /*e8b0*/  @!P0 BRA `(.L_x_284) ;  /* 0xfffffffc00f08947 */ /* 0x002fea000383ffff */
[----:B------:R-:W-:Y:S05]  /*e8c0*/  BRA `(.L_x_303) ;  /* 0xfffffff8006c7947 */ /* 0x000fea000383ffff */
.L_x_285:
[----:B0-----:R0:W1:Y:S02]  /*e8d0*/  SYNCS.PHASECHK.TRANS64.TRYWAIT P0, [R9+URZ], R4 ;  /* 0x00000004090075a7 */ /* 0x001064000800017f */
[----:B-1----:R-:W-:Y:S05]  /*e8e0*/  @!P0 NANOSLEEP.SYNCS 0x989680 ;  /* 0x009896800000895d */ /* 0x002fea0003900000 */
[----:B------:R-:W1:Y:S02]  /*e8f0*/  @!P0 SYNCS.PHASECHK.TRANS64 P0, [R9+URZ], R4 ;  /* 0x00000004090085a7 */ /* 0x000e64000800007f */
[----:B-1----:R-:W-:Y:S05]  /*e900*/  @!P0 BRA `(.L_x_285) ;  /* 0xfffffffc00f08947 */ /* 0x002fea000383ffff */
[----:B------:R-:W-:Y:S05]  /*e910*/  BRA `(.L_x_304) ;  /* 0xfffffff8007c7947 */ /* 0x000fea000383ffff */
.L_x_286:
[----:B-1----:R1:W2:Y:S02]  /*e920*/  SYNCS.PHASECHK.TRANS64.TRYWAIT P0, [R6+URZ], R5 ;  /* 0x00000005060075a7 */ /* 0x0022a4000800017f */
[----:B--2---:R-:W-:Y:S05]  /*e930*/  @!P0 NANOSLEEP.SYNCS 0x989680 ;  /* 0x009896800000895d */ /* 0x004fea0003900000 */
[----:B------:R-:W2:Y:S02]  /*e940*/  @!P0 SYNCS.PHASECHK.TRANS64 P0, [R6+URZ], R5 ;  /* 0x00000005060085a7 */ /* 0x000ea4000800007f */
[----:B--2---:R-:W-:Y:S05]  /*e950*/  @!P0 BRA `(.L_x_286) ;  /* 0xfffffffc00f08947 */ /* 0x004fea000383ffff */
[----:B------:R-:W-:Y:S05]  /*e960*/  BRA `(.L_x_305) ;  /* 0xfffffff800847947 */ /* 0x000fea000383ffff */
.L_x_306:
[----:B------:R-:W-:-:S00]  /*e970*/  BRA `(.L_x_306) ;  /* 0xfffffffc00fc7947 */ /* 0x000fc0000383ffff */
[----:B------:R-:W-:-:S00]  /*e980*/  NOP ;  /* 0x0000000000007918 */ /* 0x000fc00000000000 */
[----:B------:R-:W-:-:S00]  /*e990*/  NOP ;  /* 0x0000000000007918 */ /* 0x000fc00000000000 */
[----:B------:R-:W-:-:S00]  /*e9a0*/  NOP ;  /* 0x0000000000007918 */ /* 0x000fc00000000000 */
[----:B------:R-:W-:-:S00]  /*e9b0*/  NOP ;  /* 0x0000000000007918 */ /* 0x000fc00000000000 */
[----:B------:R-:W-:-:S00]  /*e9c0*/  NOP ;  /* 0x0000000000007918 */ /* 0x000fc00000000000 */
[----:B------:R-:W-:-:S00]  /*e9d0*/  NOP ;  /* 0x0000000000007918 */ /* 0x000fc00000000000 */
[----:B------:R-:W-:-:S00]  /*e9e0*/  NOP ;  /* 0x0000000000007918 */ /* 0x000fc00000000000 */
[----:B------:R-:W-:-:S00]  /*e9f0*/  NOP ;  /* 0x0000000000007918 */ /* 0x000fc00000000000 */
.L_x_307:


//--------------------- .nv.global.init           --------------------------
	.section	.nv.global.init,"aw",@progbits
.nv.global.init:
	.type		$str$22,@object
	.size		$str$22,($str$23 - $str$22)
$str$22:
        /*0000*/ 	.byte	0x6b, 0x5f, 0x74, 0x69, 0x6c, 0x65, 0x5f, 0x63, 0x6f, 0x75, 0x6e, 0x74, 0x20, 0x3e, 0x3d, 0x20
        /*0010*/ 	.byte	0x31, 0x00
	.type		$str$23,@object
	.size		$str$23,(__unnamed_1 - $str$23)
$str$23:
        /*0012*/ 	.byte	0x2f, 0x74, 0x6d, 0x70, 0x2f, 0x63, 0x75, 0x74, 0x6c, 0x61, 0x73, 0x73, 0x5f, 0x73, 0x77, 0x65
        /*0022*/ 	.byte	0x65, 0x70, 0x5f, 0x73, 0x72, 0x63, 0x2f, 0x69, 0x6e, 0x63, 0x6c, 0x75, 0x64, 0x65, 0x2f, 0x63
        /*0032*/ 	.byte	0x75, 0x74, 0x6c, 0x61, 0x73, 0x73, 0x2f, 0x67, 0x65, 0x6d, 0x6d, 0x2f, 0x63, 0x6f, 0x6c, 0x6c
        /*0042*/ 	.byte	0x65, 0x63, 0x74, 0x69, 0x76, 0x65, 0x2f, 0x73, 0x6d, 0x39, 0x30, 0x5f, 0x6d, 0x6d, 0x61, 0x5f
        /*0052*/ 	.byte	0x74, 0x6d, 0x61, 0x5f, 0x67, 0x6d, 0x6d, 0x61, 0x5f, 0x73, 0x73, 0x5f, 0x77, 0x61, 0x72, 0x70
        /*0062*/ 	.byte	0x73, 0x70, 0x65, 0x63, 0x69, 0x61, 0x6c, 0x69, 0x7a, 0x65, 0x64, 0x2e, 0x68, 0x70, 0x70, 0x00
	.type		__unnamed_1,@object
	.size		__unnamed_1,(.L_0 - __unnamed_1)
__unnamed_1:
        /*0072*/ 	.byte	0x76, 0x6f, 0x69, 0x64, 0x20, 0x63, 0x75, 0x74, 0x6c, 0x61, 0x73, 0x73, 0x3a, 0x3a, 0x67, 0x65
        /* <DEDUP_REMOVED lines=180> */
        /*0bc2*/ 	.byte	0x69, 0x74, 0x79, 0x5d, 0x00
.L_0:


//--------------------- .nv.shared._ZN7cutlass13device_kernelINS_4gemm6kernel13GemmUniversalIN4cute5tupleIJiiiiEEENS1_10collective13CollectiveMmaINS1_34MainloopSm90TmaGmmaWarpSpecializedILi12ENS5_IJNS4_1CILi1EEESB_SB_EEENS1_35KernelTmaWarpSpecializedCooperativeEEENS5_IJNSA_ILi512EEENSA_ILi64EEENSA_ILi16EEEEEENS_10bfloat16_tENS5_IJlSB_lEEESJ_SK_NS4_8TiledMMAINS4_8MMA_AtomIJNS4_4SM904GMMA27MMA_64x64x16_F32BF16BF16_SSILNSO_5MajorE0ELSQ_0ELNSO_7ScaleInE1ELSR_1EEEEEENS4_6LayoutINS5_IJNSA_ILi2EEESB_SB_EEENS5_IJSB_NSA_ILi0EEESX_EEEEENS5_IJNS4_10UnderscoreES10_S10_EEEEENS4_13SM90_TMA_LOADENS4_14ComposedLayoutINS4_7SwizzleILi1ELi4ELi3EEENS4_18smem_ptr_flag_bitsILi16EEENSU_INS5_IJNSA_ILi8EEESH_EEENS5_IJSH_SB_EEEEEEEvNS4_8identityES13_S1D_vS1E_EENS_8epilogue10collective6detail29Sm90TmaWarpSpecializedAdapterINS1H_15DefaultEpilogueISJ_SK_SK_NS1G_6thread17LinearCombinationISJ_Li1EffLNS1L_9ScaleType4KindE0ELNS_15FloatRoundStyleE2ESJ_EENS1_15EpilogueDefaultEEEEEvvEEEEvNT_6ParamsE --------------------------
	.section	.nv.shared._ZN7cutlass13device_kernelINS_4gemm6kernel13GemmUniversalIN4cute5tupleIJiiiiEEENS1_10collective13CollectiveMmaINS1_34MainloopSm90TmaGmmaWarpSpecializedILi12ENS5_IJNS4_1CILi1EEESB_SB_EEENS1_35KernelTmaWarpSpecializedCooperativeEEENS5_IJNSA_ILi512EEENSA_ILi64EEENSA_ILi16EEEEEENS_10bfloat16_tENS5_IJlSB_lEEESJ_SK_NS4_8TiledMMAINS4_8MMA_AtomIJNS4_4SM904GMMA27MMA_64x64x16_F32BF16BF16_SSILNSO_5MajorE0ELSQ_0ELNSO_7ScaleInE1ELSR_1EEEEEENS4_6LayoutINS5_IJNSA_ILi2EEESB_SB_EEENS5_IJSB_NSA_ILi0EEESX_EEEEENS5_IJNS4_10UnderscoreES10_S10_EEEEENS4_13SM90_TMA_LOADENS4_14ComposedLayoutINS4_7SwizzleILi1ELi4ELi3EEENS4_18smem_ptr_flag_bitsILi16EEENSU_INS5_IJNSA_ILi8EEESH_EEENS5_IJSH_SB_EEEEEEEvNS4_8identityES13_S1D_vS1E_EENS_8epilogue10collective6detail29Sm90TmaWarpSpecializedAdapterINS1H_15DefaultEpilogueISJ_SK_SK_NS1G_6thread17LinearCombinationISJ_Li1EffLNS1L_9ScaleType4KindE0ELNS_15FloatRoundStyleE2ESJ_EENS1_15EpilogueDefaultEEEEEvvEEEEvNT_6ParamsE,"aw",@nobits
	.sectionflags	@""
	.align	16
	.zero		1024


//--------------------- .nv.shared.reserved.0     --------------------------
	.section	.nv.shared.reserved.0,"aw",@nobits
	.weak		__nv_reservedSMEM_offset_0_alias
	.size		__nv_reservedSMEM_offset_0_alias, 0, 0
	.other		__nv_reservedSMEM_offset_0_alias,@"STO_CUDA_RESERVED_SHARED STV_DEFAULT"
__nv_reservedSMEM_offset_0_alias:
	.zero		0


//--------------------- .nv.global                --------------------------
	.section	.nv.global,"aw",@nobits
.nv.global:
	.type		_ZN40_INTERNAL_0d0d2027_4_k_cu_891be277_103604cute1_E,@object
	.size		_ZN40_INTERNAL_0d0d2027_4_k_cu_891be277_103604cute1_E,(_ZN40_INTERNAL_0d0d2027_4_k_cu_891be277_103604cuda3std3__45__cpo6cbeginE - _ZN40_INTERNAL_0d0d2027_4_k_cu_891be277_103604cute1_E)
_ZN40_INTERNAL_0d0d2027_4_k_cu_891be277_103604cute1_E:
	.zero		1
	.type		_ZN40_INTERNAL_0d0d2027_4_k_cu_891be277_103604cuda3std3__45__cpo6cbeginE,@object
	.size		_ZN40_INTERNAL_0d0d2027_4_k_cu_891be277_103604cuda3std3__45__cpo6cbeginE,(_ZN40_INTERNAL_0d0d2027_4_k_cu_891be277_103604cuda3std3__48in_placeE - _ZN40_INTERNAL_0d0d2027_4_k_cu_891be277_103604cuda3std3__45__cpo6cbeginE)
_ZN40_INTERNAL_0d0d2027_4_k_cu_891be277_103604cuda3std3__45__cpo6cbeginE:
	.zero		1
	.type		_ZN40_INTERNAL_0d0d2027_4_k_cu_891be277_103604cuda3std3__48in_placeE,@object
	.size		_ZN40_INTERNAL_0d0d2027_4_k_cu_891be277_103604cuda3std3__48in_placeE,(_ZN40_INTERNAL_0d0d2027_4_k_cu_891be277_103604cuda3std6ranges3__45__cpo9iter_moveE - _ZN40_INTERNAL_0d0d2027_4_k_cu_891be277_103604cuda3std3__48in_placeE)
_ZN40_INTERNAL_0d0d2027_4_k_cu_891be277_103604cuda3std3__48in_placeE:
	.zero		1
	.type		_ZN40_INTERNAL_0d0d2027_4_k_cu_891be277_103604cuda3std6ranges3__45__cpo9iter_moveE,@object
	.size		_ZN40_INTERNAL_0d0d2027_4_k_cu_891be277_103604cuda3std6ranges3__45__cpo9iter_moveE,(_ZN40_INTERNAL_0d0d2027_4_k_cu_891be277_103604cuda3std3__45__cpo5beginE - _ZN40_INTERNAL_0d0d2027_4_k_cu_891be277_103604cuda3std6ranges3__45__cpo9iter_moveE)
_ZN40_INTERNAL_0d0d2027_4_k_cu_891be277_103604cuda3std6ranges3__45__cpo9iter_moveE:
	.zero		1
	.type		_ZN40_INTERNAL_0d0d2027_4_k_cu_891be277_103604cuda3std3__45__cpo5beginE,@object
	.size		_ZN40_INTERNAL_0d0d2027_4_k_cu_891be277_103604cuda3std3__45__cpo5beginE,(_ZN40_INTERNAL_0d0d2027_4_k_cu_891be277_103604cuda3std3__442_GLOBAL__N__0d0d2027_4_k_cu_891be277_103606ignoreE - _ZN40_INTERNAL_0d0d2027_4_k_cu_891be277_103604cuda3std3__45__cpo5beginE)
_ZN40_INTERNAL_0d0d2027_4_k_cu_891be277_103604cuda3std3__45__cpo5beginE:
	.zero		1
	.type		_ZN40_INTERNAL_0d0d2027_4_k_cu_891be277_103604cuda3std3__442_GLOBAL__N__0d0d2027_4_k_cu_891be277_103606ignoreE,@object
	.size		_ZN40_INTERNAL_0d0d2027_4_k_cu_891be277_103604cuda3std3__442_GLOBAL__N__0d0d2027_4_k_cu_891be277_103606ignoreE,(_ZN40_INTERNAL_0d0d2027_4_k_cu_891be277_103604cute7productE - _ZN40_INTERNAL_0d0d2027_4_k_cu_891be277_103604cuda3std3__442_GLOBAL__N__0d0d2027_4_k_cu_891be277_103606ignoreE)
_ZN40_INTERNAL_0d0d2027_4_k_cu_891be277_103604cuda3std3__442_GLOBAL__N__0d0d2027_4_k_cu_891be277_103606ignoreE:
	.zero		1
	.type		_ZN40_INTERNAL_0d0d2027_4_k_cu_891be277_103604cute7productE,@object
	.size		_ZN40_INTERNAL_0d0d2027_4_k_cu_891be277_103604cute7productE,(_ZN40_INTERNAL_0d0d2027_4_k_cu_891be277_103604cuda3std3__45__cpo3endE - _ZN40_INTERNAL_0d0d2027_4_k_cu_891be277_103604cute7productE)
_ZN40_INTERNAL_0d0d2027_4_k_cu_891be277_103604cute7productE:
	.zero		1
	.type		_ZN40_INTERNAL_0d0d2027_4_k_cu_891be277_103604cuda3std3__45__cpo3endE,@object
	.size		_ZN40_INTERNAL_0d0d2027_4_k_cu_891be277_103604cuda3std3__45__cpo3endE,(_ZN40_INTERNAL_0d0d2027_4_k_cu_891be277_103604cuda3std3__419piecewise_constructE - _ZN40_INTERNAL_0d0d2027_4_k_cu_891be277_103604cuda3std3__45__cpo3endE)
_ZN40_INTERNAL_0d0d2027_4_k_cu_891be277_103604cuda3std3__45__cpo3endE:
	.zero		1
	.type		_ZN40_INTERNAL_0d0d2027_4_k_cu_891be277_103604cuda3std3__419piecewise_constructE,@object
	.size		_ZN40_INTERNAL_0d0d2027_4_k_cu_891be277_103604cuda3std3__419piecewise_constructE,(_ZN40_INTERNAL_0d0d2027_4_k_cu_891be277_103604cuda3std3__45__cpo4cendE - _ZN40_INTERNAL_0d0d2027_4_k_cu_891be277_103604cuda3std3__419piecewise_constructE)
_ZN40_INTERNAL_0d0d2027_4_k_cu_891be277_103604cuda3std3__419piecewise_constructE:
	.zero		1
	.type		_ZN40_INTERNAL_0d0d2027_4_k_cu_891be277_103604cuda3std3__45__cpo4cendE,@object
	.size		_ZN40_INTERNAL_0d0d2027_4_k_cu_891be277_103604cuda3std3__45__cpo4cendE,(_ZN40_INTERNAL_0d0d2027_4_k_cu_891be277_103604cuda3std6ranges3__45__cpo4swapE - _ZN40_INTERNAL_0d0d2027_4_k_cu_891be277_103604cuda3std3__45__cpo4cendE)
_ZN40_INTERNAL_0d0d2027_4_k_cu_891be277_103604cuda3std3__45__cpo4cendE:
	.zero		1
	.type		_ZN40_INTERNAL_0d0d2027_4_k_cu_891be277_103604cuda3std6ranges3__45__cpo4swapE,@object
	.size		_ZN40_INTERNAL_0d0d2027_4_k_cu_891be277_103604cuda3std6ranges3__45__cpo4swapE,(.L_8 - _ZN40_INTERNAL_0d0d2027_4_k_cu_891be277_103604cuda3std6ranges3__45__cpo4swapE)
_ZN40_INTERNAL_0d0d2027_4_k_cu_891be277_103604cuda3std6ranges3__45__cpo4swapE:
	.zero		1
.L_8:


//--------------------- .nv.constant0._ZN7cutlass13device_kernelINS_4gemm6kernel13GemmUniversalIN4cute5tupleIJiiiiEEENS1_10collective13CollectiveMmaINS1_34MainloopSm90TmaGmmaWarpSpecializedILi12ENS5_IJNS4_1CILi1EEESB_SB_EEENS1_35KernelTmaWarpSpecializedCooperativeEEENS5_IJNSA_ILi512EEENSA_ILi64EEENSA_ILi16EEEEEENS_10bfloat16_tENS5_IJlSB_lEEESJ_SK_NS4_8TiledMMAINS4_8MMA_AtomIJNS4_4SM904GMMA27MMA_64x64x16_F32BF16BF16_SSILNSO_5MajorE0ELSQ_0ELNSO_7ScaleInE1ELSR_1EEEEEENS4_6LayoutINS5_IJNSA_ILi2EEESB_SB_EEENS5_IJSB_NSA_ILi0EEESX_EEEEENS5_IJNS4_10UnderscoreES10_S10_EEEEENS4_13SM90_TMA_LOADENS4_14ComposedLayoutINS4_7SwizzleILi1ELi4ELi3EEENS4_18smem_ptr_flag_bitsILi16EEENSU_INS5_IJNSA_ILi8EEESH_EEENS5_IJSH_SB_EEEEEEEvNS4_8identityES13_S1D_vS1E_EENS_8epilogue10collective6detail29Sm90TmaWarpSpecializedAdapterINS1H_15DefaultEpilogueISJ_SK_SK_NS1G_6thread17LinearCombinationISJ_Li1EffLNS1L_9ScaleType4KindE0ELNS_15FloatRoundStyleE2ESJ_EENS1_15EpilogueDefaultEEEEEvvEEEEvNT_6ParamsE --------------------------
	.section	.nv.constant0._ZN7cutlass13device_kernelINS_4gemm6kernel13GemmUniversalIN4cute5tupleIJiiiiEEENS1_10collective13CollectiveMmaINS1_34MainloopSm90TmaGmmaWarpSpecializedILi12ENS5_IJNS4_1CILi1EEESB_SB_EEENS1_35KernelTmaWarpSpecializedCooperativeEEENS5_IJNSA_ILi512EEENSA_ILi64EEENSA_ILi16EEEEEENS_10bfloat16_tENS5_IJlSB_lEEESJ_SK_NS4_8TiledMMAINS4_8MMA_AtomIJNS4_4SM904GMMA27MMA_64x64x16_F32BF16BF16_SSILNSO_5MajorE0ELSQ_0ELNSO_7ScaleInE1ELSR_1EEEEEENS4_6LayoutINS5_IJNSA_ILi2EEESB_SB_EEENS5_IJSB_NSA_ILi0EEESX_EEEEENS5_IJNS4_10UnderscoreES10_S10_EEEEENS4_13SM90_TMA_LOADENS4_14ComposedLayoutINS4_7SwizzleILi1ELi4ELi3EEENS4_18smem_ptr_flag_bitsILi16EEENSU_INS5_IJNSA_ILi8EEESH_EEENS5_IJSH_SB_EEEEEEEvNS4_8identityES13_S1D_vS1E_EENS_8epilogue10collective6detail29Sm90TmaWarpSpecializedAdapterINS1H_15DefaultEpilogueISJ_SK_SK_NS1G_6thread17LinearCombinationISJ_Li1EffLNS1L_9ScaleType4KindE0ELNS_15FloatRoundStyleE2ESJ_EENS1_15EpilogueDefaultEEEEEvvEEEEvNT_6ParamsE,"a",@progbits
	.sectionflags	@""
	.align	4
.nv.constant0._ZN7cutlass13device_kernelINS_4gemm6kernel13GemmUniversalIN4cute5tupleIJiiiiEEENS1_10collective13CollectiveMmaINS1_34MainloopSm90TmaGmmaWarpSpecializedILi12ENS5_IJNS4_1CILi1EEESB_SB_EEENS1_35KernelTmaWarpSpecializedCooperativeEEENS5_IJNSA_ILi512EEENSA_ILi64EEENSA_ILi16EEEEEENS_10bfloat16_tENS5_IJlSB_lEEESJ_SK_NS4_8TiledMMAINS4_8MMA_AtomIJNS4_4SM904GMMA27MMA_64x64x16_F32BF16BF16_SSILNSO_5MajorE0ELSQ_0ELNSO_7ScaleInE1ELSR_1EEEEEENS4_6LayoutINS5_IJNSA_ILi2EEESB_SB_EEENS5_IJSB_NSA_ILi0EEESX_EEEEENS5_IJNS4_10UnderscoreES10_S10_EEEEENS4_13SM90_TMA_LOADENS4_14ComposedLayoutINS4_7SwizzleILi1ELi4ELi3EEENS4_18smem_ptr_flag_bitsILi16EEENSU_INS5_IJNSA_ILi8EEESH_EEENS5_IJSH_SB_EEEEEEEvNS4_8identityES13_S1D_vS1E_EENS_8epilogue10collective6detail29Sm90TmaWarpSpecializedAdapterINS1H_15DefaultEpilogueISJ_SK_SK_NS1G_6thread17LinearCombinationISJ_Li1EffLNS1L_9ScaleType4KindE0ELNS_15FloatRoundStyleE2ESJ_EENS1_15EpilogueDefaultEEEEEvvEEEEvNT_6ParamsE:
	.zero		1664


//--------------------- SYMBOLS --------------------------

	.type		.nv.reservedSmem.offset0,@object
	.size		.nv.reservedSmem.offset0,0x4
	.type		__assertfail,@function
